	.target	sm_90a

	.elftype	@"ET_EXEC"


//--------------------- .note.nv.tkinfo           --------------------------
	.section	.note.nv.tkinfo,"",@"SHT_NOTE"
	.sectionflags	@"SHF_NOTE_NV_TKINFO"
	.tkinfo
        /*0018*/ 	.word	0x00000002
        /*0030*/ 	.string	""
        /*0030*/ 	.string	"ptxas"
        /*0030*/ 	.string	"Cuda compilation tools, release 13.0, V13.0.88"
        /*0030*/ 	.string	"Build cuda_13.0.r13.0/compiler.36424714_0"
        /*0030*/ 	.string	"-arch sm_90a -m 64 "



//--------------------- .note.nv.cuinfo           --------------------------
	.section	.note.nv.cuinfo,"",@"SHT_NOTE"
	.sectionflags	@"SHF_NOTE_NV_CUINFO"
        /*0018*/ 	.short	0x0002
        /*001a*/ 	.short	0x005a
        /*001c*/ 	.short	0x0082
	.zero		2


//--------------------- .nv.info                  --------------------------
	.section	.nv.info,"",@"SHT_CUDA_INFO"
	.align	4


	//----- nvinfo : EIATTR_REGCOUNT
	.align		4
        /*0000*/ 	.byte	0x04, 0x2f
        /*0002*/ 	.short	(.L_12 - .L_11)
	.align		4
.L_11:
        /*0004*/ 	.word	index@(_ZN7cutlass13device_kernelINS_4conv6kernel13ConvUniversalINS1_16ConvProblemShapeILNS1_8OperatorE0ELi2EEENS1_10collective14CollectiveConvINS1_46MainloopSm90TmaGmmaWarpSpecializedImplicitGemmILS5_0ELi4ELi2EN4cute5tupleIJNSA_1CILi1EEESD_SD_EEENS1_36KernelImplicitTmaWarpSpecializedSm90ELi1EEENSB_IJNSC_ILi256EEENSC_ILi128EEENSB_IJNSC_ILi64EEEEEEEEENS_6half_tESM_NSA_8TiledMMAINSA_8MMA_AtomIJNSA_4SM904GMMA26MMA_64x128x16_F32F16F16_SSILNSQ_5MajorE0ELSS_0ELNSQ_7ScaleInE1ELST_1EEEEEENSA_6LayoutISE_NSB_IJNSC_ILi0EEESX_SX_EEEEENSB_IJNSA_10UnderscoreES10_S10_EEEEENS7_6detail26Sm90ImplicitGemmTileTraitsINSA_20SM90_TMA_LOAD_IM2COLENSA_14ComposedLayoutINSA_7SwizzleILi3ELi4ELi3EEENSA_18smem_ptr_flag_bitsILi16EEENSW_INSB_IJNSB_IJNSC_ILi8EEENSC_ILi32EEEEEENSB_IJSJ_SD_EEENSB_IJSD_NSC_ILi4EEEEEEEEENSB_IJNSB_IJSJ_NSC_ILi512EEEEEENSB_IJSD_SX_EEENSB_IJSX_NSC_ILi16384EEEEEEEEEEEEEvEENS14_INSA_13SM90_TMA_LOADENS16_IS18_S1A_NSW_INSB_IJNSB_IJS1B_NSC_ILi16EEEEEES1E_S1G_EEENSB_IJS1J_S1K_NSB_IJSX_NSC_ILi8192EEEEEEEEEEEEEvEEEENS_8epilogue10collective6detail29Sm90TmaWarpSpecializedAdapterINS23_15DefaultEpilogueISM_NSB_IJNSB_IJlllEEESD_SX_EEES28_NS22_6thread17LinearCombinationISM_Li1EffLNS29_9ScaleType4KindE0ELNS_15FloatRoundStyleE2ESM_EENS_4gemm15EpilogueDefaultEEEEEvvEEEEvNT_6ParamsE)
        /*0008*/ 	.word	0x000000ff


	//----- nvinfo : EIATTR_FRAME_SIZE
	.align		4
.L_12:
        /*000c*/ 	.byte	0x04, 0x11
        /*000e*/ 	.short	(.L_14 - .L_13)
	.align		4
.L_13:
        /*0010*/ 	.word	index@(_ZN7cutlass13device_kernelINS_4conv6kernel13ConvUniversalINS1_16ConvProblemShapeILNS1_8OperatorE0ELi2EEENS1_10collective14CollectiveConvINS1_46MainloopSm90TmaGmmaWarpSpecializedImplicitGemmILS5_0ELi4ELi2EN4cute5tupleIJNSA_1CILi1EEESD_SD_EEENS1_36KernelImplicitTmaWarpSpecializedSm90ELi1EEENSB_IJNSC_ILi256EEENSC_ILi128EEENSB_IJNSC_ILi64EEEEEEEEENS_6half_tESM_NSA_8TiledMMAINSA_8MMA_AtomIJNSA_4SM904GMMA26MMA_64x128x16_F32F16F16_SSILNSQ_5MajorE0ELSS_0ELNSQ_7ScaleInE1ELST_1EEEEEENSA_6LayoutISE_NSB_IJNSC_ILi0EEESX_SX_EEEEENSB_IJNSA_10UnderscoreES10_S10_EEEEENS7_6detail26Sm90ImplicitGemmTileTraitsINSA_20SM90_TMA_LOAD_IM2COLENSA_14ComposedLayoutINSA_7SwizzleILi3ELi4ELi3EEENSA_18smem_ptr_flag_bitsILi16EEENSW_INSB_IJNSB_IJNSC_ILi8EEENSC_ILi32EEEEEENSB_IJSJ_SD_EEENSB_IJSD_NSC_ILi4EEEEEEEEENSB_IJNSB_IJSJ_NSC_ILi512EEEEEENSB_IJSD_SX_EEENSB_IJSX_NSC_ILi16384EEEEEEEEEEEEEvEENS14_INSA_13SM90_TMA_LOADENS16_IS18_S1A_NSW_INSB_IJNSB_IJS1B_NSC_ILi16EEEEEES1E_S1G_EEENSB_IJS1J_S1K_NSB_IJSX_NSC_ILi8192EEEEEEEEEEEEEvEEEENS_8epilogue10collective6detail29Sm90TmaWarpSpecializedAdapterINS23_15DefaultEpilogueISM_NSB_IJNSB_IJlllEEESD_SX_EEES28_NS22_6thread17LinearCombinationISM_Li1EffLNS29_9ScaleType4KindE0ELNS_15FloatRoundStyleE2ESM_EENS_4gemm15EpilogueDefaultEEEEEvvEEEEvNT_6ParamsE)
        /*0014*/ 	.word	0x000003e8


	//----- nvinfo : EIATTR_MIN_STACK_SIZE
	.align		4
.L_14:
        /*0018*/ 	.byte	0x04, 0x12
        /*001a*/ 	.short	(.L_16 - .L_15)
	.align		4
.L_15:
        /*001c*/ 	.word	index@(_ZN7cutlass13device_kernelINS_4conv6kernel13ConvUniversalINS1_16ConvProblemShapeILNS1_8OperatorE0ELi2EEENS1_10collective14CollectiveConvINS1_46MainloopSm90TmaGmmaWarpSpecializedImplicitGemmILS5_0ELi4ELi2EN4cute5tupleIJNSA_1CILi1EEESD_SD_EEENS1_36KernelImplicitTmaWarpSpecializedSm90ELi1EEENSB_IJNSC_ILi256EEENSC_ILi128EEENSB_IJNSC_ILi64EEEEEEEEENS_6half_tESM_NSA_8TiledMMAINSA_8MMA_AtomIJNSA_4SM904GMMA26MMA_64x128x16_F32F16F16_SSILNSQ_5MajorE0ELSS_0ELNSQ_7ScaleInE1ELST_1EEEEEENSA_6LayoutISE_NSB_IJNSC_ILi0EEESX_SX_EEEEENSB_IJNSA_10UnderscoreES10_S10_EEEEENS7_6detail26Sm90ImplicitGemmTileTraitsINSA_20SM90_TMA_LOAD_IM2COLENSA_14ComposedLayoutINSA_7SwizzleILi3ELi4ELi3EEENSA_18smem_ptr_flag_bitsILi16EEENSW_INSB_IJNSB_IJNSC_ILi8EEENSC_ILi32EEEEEENSB_IJSJ_SD_EEENSB_IJSD_NSC_ILi4EEEEEEEEENSB_IJNSB_IJSJ_NSC_ILi512EEEEEENSB_IJSD_SX_EEENSB_IJSX_NSC_ILi16384EEEEEEEEEEEEEvEENS14_INSA_13SM90_TMA_LOADENS16_IS18_S1A_NSW_INSB_IJNSB_IJS1B_NSC_ILi16EEEEEES1E_S1G_EEENSB_IJS1J_S1K_NSB_IJSX_NSC_ILi8192EEEEEEEEEEEEEvEEEENS_8epilogue10collective6detail29Sm90TmaWarpSpecializedAdapterINS23_15DefaultEpilogueISM_NSB_IJNSB_IJlllEEESD_SX_EEES28_NS22_6thread17LinearCombinationISM_Li1EffLNS29_9ScaleType4KindE0ELNS_15FloatRoundStyleE2ESM_EENS_4gemm15EpilogueDefaultEEEEEvvEEEEvNT_6ParamsE)
        /*0020*/ 	.word	0x000003e8
.L_16:


//--------------------- .nv.compat                --------------------------
	.section	.nv.compat,"",@"SHT_CUDA_COMPAT_INFO"
	.align	4
        /*0000*/ 	.byte	0x02, 0x09, 0x01, 0x00, 0x02, 0x02, 0x04, 0x00, 0x02, 0x05, 0x05, 0x00, 0x03, 0x07, 0x01, 0x01
        /*0010*/ 	.byte	0x02, 0x03, 0x01, 0x00, 0x02, 0x06, 0x01, 0x00, 0x04, 0x0b, 0x08, 0x00, 0x00, 0x00, 0x00, 0x00
        /*0020*/ 	.byte	0x00, 0x00, 0x00, 0x00


//--------------------- .nv.info._ZN7cutlass13device_kernelINS_4conv6kernel13ConvUniversalINS1_16ConvProblemShapeILNS1_8OperatorE0ELi2EEENS1_10collective14CollectiveConvINS1_46MainloopSm90TmaGmmaWarpSpecializedImplicitGemmILS5_0ELi4ELi2EN4cute5tupleIJNSA_1CILi1EEESD_SD_EEENS1_36KernelImplicitTmaWarpSpecializedSm90ELi1EEENSB_IJNSC_ILi256EEENSC_ILi128EEENSB_IJNSC_ILi64EEEEEEEEENS_6half_tESM_NSA_8TiledMMAINSA_8MMA_AtomIJNSA_4SM904GMMA26MMA_64x128x16_F32F16F16_SSILNSQ_5MajorE0ELSS_0ELNSQ_7ScaleInE1ELST_1EEEEEENSA_6LayoutISE_NSB_IJNSC_ILi0EEESX_SX_EEEEENSB_IJNSA_10UnderscoreES10_S10_EEEEENS7_6detail26Sm90ImplicitGemmTileTraitsINSA_20SM90_TMA_LOAD_IM2COLENSA_14ComposedLayoutINSA_7SwizzleILi3ELi4ELi3EEENSA_18smem_ptr_flag_bitsILi16EEENSW_INSB_IJNSB_IJNSC_ILi8EEENSC_ILi32EEEEEENSB_IJSJ_SD_EEENSB_IJSD_NSC_ILi4EEEEEEEEENSB_IJNSB_IJSJ_NSC_ILi512EEEEEENSB_IJSD_SX_EEENSB_IJSX_NSC_ILi16384EEEEEEEEEEEEEvEENS14_INSA_13SM90_TMA_LOADENS16_IS18_S1A_NSW_INSB_IJNSB_IJS1B_NSC_ILi16EEEEEES1E_S1G_EEENSB_IJS1J_S1K_NSB_IJSX_NSC_ILi8192EEEEEEEEEEEEEvEEEENS_8epilogue10collective6detail29Sm90TmaWarpSpecializedAdapterINS23_15DefaultEpilogueISM_NSB_IJNSB_IJlllEEESD_SX_EEES28_NS22_6thread17LinearCombinationISM_Li1EffLNS29_9ScaleType4KindE0ELNS_15FloatRoundStyleE2ESM_EENS_4gemm15EpilogueDefaultEEEEEvvEEEEvNT_6ParamsE --------------------------
	.section	.nv.info._ZN7cutlass13device_kernelINS_4conv6kernel13ConvUniversalINS1_16ConvProblemShapeILNS1_8OperatorE0ELi2EEENS1_10collective14CollectiveConvINS1_46MainloopSm90TmaGmmaWarpSpecializedImplicitGemmILS5_0ELi4ELi2EN4cute5tupleIJNSA_1CILi1EEESD_SD_EEENS1_36KernelImplicitTmaWarpSpecializedSm90ELi1EEENSB_IJNSC_ILi256EEENSC_ILi128EEENSB_IJNSC_ILi64EEEEEEEEENS_6half_tESM_NSA_8TiledMMAINSA_8MMA_AtomIJNSA_4SM904GMMA26MMA_64x128x16_F32F16F16_SSILNSQ_5MajorE0ELSS_0ELNSQ_7ScaleInE1ELST_1EEEEEENSA_6LayoutISE_NSB_IJNSC_ILi0EEESX_SX_EEEEENSB_IJNSA_10UnderscoreES10_S10_EEEEENS7_6detail26Sm90ImplicitGemmTileTraitsINSA_20SM90_TMA_LOAD_IM2COLENSA_14ComposedLayoutINSA_7SwizzleILi3ELi4ELi3EEENSA_18smem_ptr_flag_bitsILi16EEENSW_INSB_IJNSB_IJNSC_ILi8EEENSC_ILi32EEEEEENSB_IJSJ_SD_EEENSB_IJSD_NSC_ILi4EEEEEEEEENSB_IJNSB_IJSJ_NSC_ILi512EEEEEENSB_IJSD_SX_EEENSB_IJSX_NSC_ILi16384EEEEEEEEEEEEEvEENS14_INSA_13SM90_TMA_LOADENS16_IS18_S1A_NSW_INSB_IJNSB_IJS1B_NSC_ILi16EEEEEES1E_S1G_EEENSB_IJS1J_S1K_NSB_IJSX_NSC_ILi8192EEEEEEEEEEEEEvEEEENS_8epilogue10collective6detail29Sm90TmaWarpSpecializedAdapterINS23_15DefaultEpilogueISM_NSB_IJNSB_IJlllEEESD_SX_EEES28_NS22_6thread17LinearCombinationISM_Li1EffLNS29_9ScaleType4KindE0ELNS_15FloatRoundStyleE2ESM_EENS_4gemm15EpilogueDefaultEEEEEvvEEEEvNT_6ParamsE,"",@"SHT_CUDA_INFO"
	.sectionflags	@""
	.align	4


	//----- nvinfo : EIATTR_CUDA_API_VERSION
	.align		4
        /*0000*/ 	.byte	0x04, 0x37
        /*0002*/ 	.short	(.L_18 - .L_17)
.L_17:
        /*0004*/ 	.word	0x00000082


	//----- nvinfo : EIATTR_KPARAM_INFO
	.align		4
.L_18:
        /*0008*/ 	.byte	0x04, 0x17
        /*000a*/ 	.short	(.L_20 - .L_19)
.L_19:
        /*000c*/ 	.word	0x00000000
        /*0010*/ 	.short	0x0000
        /*0012*/ 	.short	0x0070
        /*0014*/ 	.byte	0x00, 0xf0, 0x01, 0x0e


	//----- nvinfo : EIATTR_SPARSE_MMA_MASK
	.align		4
.L_20:
        /*0018*/ 	.byte	0x03, 0x50
        /*001a*/ 	.short	0x0000


	//----- nvinfo : EIATTR_MAXREG_COUNT
	.align		4
        /*001c*/ 	.byte	0x03, 0x1b
        /*001e*/ 	.short	0x00ff


	//----- nvinfo : EIATTR_NUM_BARRIERS
	.align		4
        /*0020*/ 	.byte	0x02, 0x4c
        /*0022*/ 	.byte	0x01
	.zero		1


	//----- nvinfo : EIATTR_ANNOTATIONS
	.align		4
        /*0024*/ 	.byte	0x04, 0x55
        /*0026*/ 	.short	(.L_22 - .L_21)


	//   ....[0]....
.L_21:
        /*0028*/ 	.word	0x00000001
        /*002c*/ 	.byte	0x20, 0x07, 0x00, 0x00, 0x01, 0x00, 0x00, 0x00, 0x60, 0x07, 0x00, 0x00, 0x01, 0x00, 0x00, 0x00
        /* <DEDUP_REMOVED lines=368> */
        /*173c*/ 	.byte	0xd0, 0x1e, 0x01, 0x00, 0x01, 0x00, 0x00, 0x00, 0xb0, 0x21, 0x01, 0x00


	//----- nvinfo : EIATTR_MERCURY_ISA_VERSION
	.align		4
.L_22:
        /*1748*/ 	.byte	0x03, 0x5f
        /*174a*/ 	.short	0x0101


	//----- nvinfo : EIATTR_COOP_GROUP_MASK_REGIDS
	.align		4
        /*174c*/ 	.byte	0x04, 0x29
        /*174e*/ 	.short	(.L_24 - .L_23)


	//   ....[0]....
.L_23:
        /*1750*/ 	.word	0xffffffff


	//   ....[1]....
        /*1754*/ 	.word	0xffffffff


	//   ....[2]....
        /*1758*/ 	.word	0xffffffff


	//----- nvinfo : EIATTR_COOP_GROUP_INSTR_OFFSETS
	.align		4
.L_24:
        /*175c*/ 	.byte	0x04, 0x28
        /*175e*/ 	.short	(.L_26 - .L_25)


	//   ....[0]....
.L_25:
        /*1760*/ 	.word	0x00000060


	//   ....[1]....
        /*1764*/ 	.word	0x00000090


	//   ....[2]....
        /*1768*/ 	.word	0x00000190


	//----- nvinfo : EIATTR_MBARRIER_INSTR_OFFSETS
	.align		4
.L_26:
        /*176c*/ 	.byte	0x04, 0x39
        /*176e*/ 	.short	(.L_28 - .L_27)


	//   ....[0]....
.L_27:
        /*1770*/ 	.word	0x000002e0
        /*1774*/ 	.word	0x000000ff
        /*1778*/ 	.word	0x00030000
        /*177c*/ 	.short	0x0100
        /*177e*/ 	.byte	0x0a
	.zero		1


	//   ....[1]....
        /*1780*/ 	.word	0x000002f0
        /*1784*/ 	.word	0x000000ff
        /*1788*/ 	.word	0x00030020
        /*178c*/ 	.short	0x0100
        /*178e*/ 	.byte	0x0a
	.zero		1


	//   ....[2]....
        /*1790*/ 	.word	0x00000300
        /*1794*/ 	.word	0x000000ff
        /*1798*/ 	.word	0x00030008
        /*179c*/ 	.short	0x0100
        /*179e*/ 	.byte	0x0a
	.zero		1


	//   ....[3]....
        /*17a0*/ 	.word	0x00000310
        /*17a4*/ 	.word	0x000000ff
        /*17a8*/ 	.word	0x00030028
        /*17ac*/ 	.short	0x0100
        /*17ae*/ 	.byte	0x0a
	.zero		1


	//   ....[4]....
        /*17b0*/ 	.word	0x00000320
        /*17b4*/ 	.word	0x000000ff
        /*17b8*/ 	.word	0x00030010
        /*17bc*/ 	.short	0x0100
        /*17be*/ 	.byte	0x0a
	.zero		1


	//   ....[5]....
        /*17c0*/ 	.word	0x00000330
        /*17c4*/ 	.word	0x000000ff
        /*17c8*/ 	.word	0x00030030
        /*17cc*/ 	.short	0x0100
        /*17ce*/ 	.byte	0x0a
	.zero		1


	//   ....[6]....
        /*17d0*/ 	.word	0x00000340
        /*17d4*/ 	.word	0x000000ff
        /*17d8*/ 	.word	0x00030018
        /*17dc*/ 	.short	0x0100
        /*17de*/ 	.byte	0x0a
	.zero		1


	//   ....[7]....
        /*17e0*/ 	.word	0x00000350
        /*17e4*/ 	.word	0x000000ff
        /*17e8*/ 	.word	0x00030038
        /*17ec*/ 	.short	0x0100
        /*17ee*/ 	.byte	0x0a
	.zero		1


	//   ....[8]....
        /*17f0*/ 	.word	0x00001200
        /*17f4*/ 	.word	0x00000003
        /*17f8*/ 	.word	0x00030000
        /*17fc*/ 	.short	0x010a
        /*17fe*/ 	.byte	0x3f
	.zero		1


	//   ....[9]....
        /*1800*/ 	.word	0x00003620
        /*1804*/ 	.word	0x00000000
        /*1808*/ 	.word	0x00030000
        /*180c*/ 	.short	0x010a
        /*180e*/ 	.byte	0x3f
	.zero		1


	//   ....[10]....
        /*1810*/ 	.word	0x00005eb0
        /*1814*/ 	.word	0x000000ff
        /*1818*/ 	.word	0x00000000
        /*181c*/ 	.short	0x0101
        /*181e*/ 	.byte	0x09
	.zero		1


	//   ....[11]....
        /*1820*/ 	.word	0x000060a0
        /*1824*/ 	.word	0x000000ff
        /*1828*/ 	.word	0x00000000
        /*182c*/ 	.short	0x0101
        /*182e*/ 	.byte	0x04
	.zero		1


	//   ....[12]....
        /*1830*/ 	.word	0x00016270
        /*1834*/ 	.word	0x00000009
        /*1838*/ 	.word	0x00030020
        /*183c*/ 	.short	0x010a
        /*183e*/ 	.byte	0x3f
	.zero		1


	//   ....[13]....
        /*1840*/ 	.word	0x000168f0
        /*1844*/ 	.word	0x00000003
        /*1848*/ 	.word	0x00000000
        /*184c*/ 	.short	0x010a
        /*184e*/ 	.byte	0x3f
	.zero		1


	//   ....[14]....
        /*1850*/ 	.word	0x000169c0
        /*1854*/ 	.word	0x00000003
        /*1858*/ 	.word	0x00000000
        /*185c*/ 	.short	0x010a
        /*185e*/ 	.byte	0x3f
	.zero		1


	//   ....[15]....
        /*1860*/ 	.word	0x00016a90
        /*1864*/ 	.word	0x00000003
        /*1868*/ 	.word	0x00000000
        /*186c*/ 	.short	0x010a
        /*186e*/ 	.byte	0x3f
	.zero		1


	//   ....[16]....
        /*1870*/ 	.word	0x00016b60
        /*1874*/ 	.word	0x00000003
        /*1878*/ 	.word	0x00000000
        /*187c*/ 	.short	0x010a
        /*187e*/ 	.byte	0x3f
	.zero		1


	//----- nvinfo : EIATTR_NUM_MBARRIERS
	.align		4
.L_28:
        /*1880*/ 	.byte	0x03, 0x38
        /*1882*/ 	.short	0x0008


	//----- nvinfo : EIATTR_EXIT_INSTR_OFFSETS
	.align		4
        /*1884*/ 	.byte	0x04, 0x1c
        /*1886*/ 	.short	(.L_30 - .L_29)


	//   ....[0]....
.L_29:
        /*1888*/ 	.word	0x00000710


	//   ....[1]....
        /*188c*/ 	.word	0x000062e0


	//   ....[2]....
        /*1890*/ 	.word	0x00011650


	//   ....[3]....
        /*1894*/ 	.word	0x00011690


	//   ....[4]....
        /*1898*/ 	.word	0x00015fe0


	//   ....[5]....
        /*189c*/ 	.word	0x00016020


	//   ....[6]....
        /*18a0*/ 	.word	0x00016040


	//   ....[7]....
        /*18a4*/ 	.word	0x000167c0


	//   ....[8]....
        /*18a8*/ 	.word	0x00016b90


	//----- nvinfo : EIATTR_MAX_THREADS
	.align		4
.L_30:
        /*18ac*/ 	.byte	0x04, 0x05
        /*18ae*/ 	.short	(.L_32 - .L_31)
.L_31:
        /*18b0*/ 	.word	0x00000100
        /*18b4*/ 	.word	0x00000001
        /*18b8*/ 	.word	0x00000001


	//----- nvinfo : EIATTR_CRS_STACK_SIZE
	.align		4
.L_32:
        /*18bc*/ 	.byte	0x04, 0x1e
        /*18be*/ 	.short	(.L_34 - .L_33)
.L_33:
        /*18c0*/ 	.word	0x00000000


	//----- nvinfo : EIATTR_CBANK_PARAM_SIZE
	.align		4
.L_34:
        /*18c4*/ 	.byte	0x03, 0x19
        /*18c6*/ 	.short	0x03f0


	//----- nvinfo : EIATTR_PARAM_CBANK
	.align		4
        /*18c8*/ 	.byte	0x04, 0x0a
        /*18ca*/ 	.short	(.L_36 - .L_35)
	.align		4
.L_35:
        /*18cc*/ 	.word	index@(.nv.constant0._ZN7cutlass13device_kernelINS_4conv6kernel13ConvUniversalINS1_16ConvProblemShapeILNS1_8OperatorE0ELi2EEENS1_10collective14CollectiveConvINS1_46MainloopSm90TmaGmmaWarpSpecializedImplicitGemmILS5_0ELi4ELi2EN4cute5tupleIJNSA_1CILi1EEESD_SD_EEENS1_36KernelImplicitTmaWarpSpecializedSm90ELi1EEENSB_IJNSC_ILi256EEENSC_ILi128EEENSB_IJNSC_ILi64EEEEEEEEENS_6half_tESM_NSA_8TiledMMAINSA_8MMA_AtomIJNSA_4SM904GMMA26MMA_64x128x16_F32F16F16_SSILNSQ_5MajorE0ELSS_0ELNSQ_7ScaleInE1ELST_1EEEEEENSA_6LayoutISE_NSB_IJNSC_ILi0EEESX_SX_EEEEENSB_IJNSA_10UnderscoreES10_S10_EEEEENS7_6detail26Sm90ImplicitGemmTileTraitsINSA_20SM90_TMA_LOAD_IM2COLENSA_14ComposedLayoutINSA_7SwizzleILi3ELi4ELi3EEENSA_18smem_ptr_flag_bitsILi16EEENSW_INSB_IJNSB_IJNSC_ILi8EEENSC_ILi32EEEEEENSB_IJSJ_SD_EEENSB_IJSD_NSC_ILi4EEEEEEEEENSB_IJNSB_IJSJ_NSC_ILi512EEEEEENSB_IJSD_SX_EEENSB_IJSX_NSC_ILi16384EEEEEEEEEEEEEvEENS14_INSA_13SM90_TMA_LOADENS16_IS18_S1A_NSW_INSB_IJNSB_IJS1B_NSC_ILi16EEEEEES1E_S1G_EEENSB_IJS1J_S1K_NSB_IJSX_NSC_ILi8192EEEEEEEEEEEEEvEEEENS_8epilogue10collective6detail29Sm90TmaWarpSpecializedAdapterINS23_15DefaultEpilogueISM_NSB_IJNSB_IJlllEEESD_SX_EEES28_NS22_6thread17LinearCombinationISM_Li1EffLNS29_9ScaleType4KindE0ELNS_15FloatRoundStyleE2ESM_EENS_4gemm15EpilogueDefaultEEEEEvvEEEEvNT_6ParamsE)
        /*18d0*/ 	.short	0x0210
        /*18d2*/ 	.short	0x03f0


	//----- nvinfo : EIATTR_SW_WAR
	.align		4
.L_36:
        /*18d4*/ 	.byte	0x04, 0x36
        /*18d6*/ 	.short	(.L_38 - .L_37)
.L_37:
        /*18d8*/ 	.word	0x00000008
.L_38:


//--------------------- .nv.callgraph             --------------------------
	.section	.nv.callgraph,"",@"SHT_CUDA_CALLGRAPH"
	.align	4
	.sectionentsize	8
	.align		4
        /*0000*/ 	.word	0x00000000
	.align		4
        /*0004*/ 	.word	0xffffffff
	.align		4
        /*0008*/ 	.word	0x00000000
	.align		4
        /*000c*/ 	.word	0xfffffffe
	.align		4
        /*0010*/ 	.word	0x00000000
	.align		4
        /*0014*/ 	.word	0xfffffffd
	.align		4
        /*0018*/ 	.word	0x00000000
	.align		4
        /*001c*/ 	.word	0xfffffffc


//--------------------- .nv.constant4             --------------------------
	.section	.nv.constant4,"a",@progbits
	.align	8
	.align		8
.nv.constant4:
        /*0000*/ 	.dword	_ZN39_INTERNAL_d256a81f_4_k_cu_b423fc9d_27894cuda3std3__45__cpo5beginE
	.align		8
        /*0008*/ 	.dword	_ZN39_INTERNAL_d256a81f_4_k_cu_b423fc9d_27894cuda3std3__45__cpo3endE
	.align		8
        /*0010*/ 	.dword	_ZN39_INTERNAL_d256a81f_4_k_cu_b423fc9d_27894cuda3std3__45__cpo6cbeginE
	.align		8
        /*0018*/ 	.dword	_ZN39_INTERNAL_d256a81f_4_k_cu_b423fc9d_27894cuda3std3__45__cpo4cendE
	.align		8
        /*0020*/ 	.dword	_ZN39_INTERNAL_d256a81f_4_k_cu_b423fc9d_27894cuda3std3__441_GLOBAL__N__d256a81f_4_k_cu_b423fc9d_27896ignoreE
	.align		8
        /*0028*/ 	.dword	_ZN39_INTERNAL_d256a81f_4_k_cu_b423fc9d_27894cuda3std3__419piecewise_constructE
	.align		8
        /*0030*/ 	.dword	_ZN39_INTERNAL_d256a81f_4_k_cu_b423fc9d_27894cuda3std3__48in_placeE
	.align		8
        /*0038*/ 	.dword	_ZN39_INTERNAL_d256a81f_4_k_cu_b423fc9d_27894cuda3std6ranges3__45__cpo4swapE
	.align		8
        /*0040*/ 	.dword	_ZN39_INTERNAL_d256a81f_4_k_cu_b423fc9d_27894cuda3std6ranges3__45__cpo9iter_moveE
	.align		8
        /*0048*/ 	.dword	_ZN39_INTERNAL_d256a81f_4_k_cu_b423fc9d_27894cute7productE
	.align		8
        /*0050*/ 	.dword	_ZN39_INTERNAL_d256a81f_4_k_cu_b423fc9d_27894cute1_E


//--------------------- .text._ZN7cutlass13device_kernelINS_4conv6kernel13ConvUniversalINS1_16ConvProblemShapeILNS1_8OperatorE0ELi2EEENS1_10collective14CollectiveConvINS1_46MainloopSm90TmaGmmaWarpSpecializedImplicitGemmILS5_0ELi4ELi2EN4cute5tupleIJNSA_1CILi1EEESD_SD_EEENS1_36KernelImplicitTmaWarpSpecializedSm90ELi1EEENSB_IJNSC_ILi256EEENSC_ILi128EEENSB_IJNSC_ILi64EEEEEEEEENS_6half_tESM_NSA_8TiledMMAINSA_8MMA_AtomIJNSA_4SM904GMMA26MMA_64x128x16_F32F16F16_SSILNSQ_5MajorE0ELSS_0ELNSQ_7ScaleInE1ELST_1EEEEEENSA_6LayoutISE_NSB_IJNSC_ILi0EEESX_SX_EEEEENSB_IJNSA_10UnderscoreES10_S10_EEEEENS7_6detail26Sm90ImplicitGemmTileTraitsINSA_20SM90_TMA_LOAD_IM2COLENSA_14ComposedLayoutINSA_7SwizzleILi3ELi4ELi3EEENSA_18smem_ptr_flag_bitsILi16EEENSW_INSB_IJNSB_IJNSC_ILi8EEENSC_ILi32EEEEEENSB_IJSJ_SD_EEENSB_IJSD_NSC_ILi4EEEEEEEEENSB_IJNSB_IJSJ_NSC_ILi512EEEEEENSB_IJSD_SX_EEENSB_IJSX_NSC_ILi16384EEEEEEEEEEEEEvEENS14_INSA_13SM90_TMA_LOADENS16_IS18_S1A_NSW_INSB_IJNSB_IJS1B_NSC_ILi16EEEEEES1E_S1G_EEENSB_IJS1J_S1K_NSB_IJSX_NSC_ILi8192EEEEEEEEEEEEEvEEEENS_8epilogue10collective6detail29Sm90TmaWarpSpecializedAdapterINS23_15DefaultEpilogueISM_NSB_IJNSB_IJlllEEESD_SX_EEES28_NS22_6thread17LinearCombinationISM_Li1EffLNS29_9ScaleType4KindE0ELNS_15FloatRoundStyleE2ESM_EENS_4gemm15EpilogueDefaultEEEEEvvEEEEvNT_6ParamsE --------------------------
	.section	.text._ZN7cutlass13device_kernelINS_4conv6kernel13ConvUniversalINS1_16ConvProblemShapeILNS1_8OperatorE0ELi2EEENS1_10collective14CollectiveConvINS1_46MainloopSm90TmaGmmaWarpSpecializedImplicitGemmILS5_0ELi4ELi2EN4cute5tupleIJNSA_1CILi1EEESD_SD_EEENS1_36KernelImplicitTmaWarpSpecializedSm90ELi1EEENSB_IJNSC_ILi256EEENSC_ILi128EEENSB_IJNSC_ILi64EEEEEEEEENS_6half_tESM_NSA_8TiledMMAINSA_8MMA_AtomIJNSA_4SM904GMMA26MMA_64x128x16_F32F16F16_SSILNSQ_5MajorE0ELSS_0ELNSQ_7ScaleInE1ELST_1EEEEEENSA_6LayoutISE_NSB_IJNSC_ILi0EEESX_SX_EEEEENSB_IJNSA_10UnderscoreES10_S10_EEEEENS7_6detail26Sm90ImplicitGemmTileTraitsINSA_20SM90_TMA_LOAD_IM2COLENSA_14ComposedLayoutINSA_7SwizzleILi3ELi4ELi3EEENSA_18smem_ptr_flag_bitsILi16EEENSW_INSB_IJNSB_IJNSC_ILi8EEENSC_ILi32EEEEEENSB_IJSJ_SD_EEENSB_IJSD_NSC_ILi4EEEEEEEEENSB_IJNSB_IJSJ_NSC_ILi512EEEEEENSB_IJSD_SX_EEENSB_IJSX_NSC_ILi16384EEEEEEEEEEEEEvEENS14_INSA_13SM90_TMA_LOADENS16_IS18_S1A_NSW_INSB_IJNSB_IJS1B_NSC_ILi16EEEEEES1E_S1G_EEENSB_IJS1J_S1K_NSB_IJSX_NSC_ILi8192EEEEEEEEEEEEEvEEEENS_8epilogue10collective6detail29Sm90TmaWarpSpecializedAdapterINS23_15DefaultEpilogueISM_NSB_IJNSB_IJlllEEESD_SX_EEES28_NS22_6thread17LinearCombinationISM_Li1EffLNS29_9ScaleType4KindE0ELNS_15FloatRoundStyleE2ESM_EENS_4gemm15EpilogueDefaultEEEEEvvEEEEvNT_6ParamsE,"ax",@progbits
	.align	128
.text._ZN7cutlass13device_kernelINS_4conv6kernel13ConvUniversalINS1_16ConvProblemShapeILNS1_8OperatorE0ELi2EEENS1_10collective14CollectiveConvINS1_46MainloopSm90TmaGmmaWarpSpecializedImplicitGemmILS5_0ELi4ELi2EN4cute5tupleIJNSA_1CILi1EEESD_SD_EEENS1_36KernelImplicitTmaWarpSpecializedSm90ELi1EEENSB_IJNSC_ILi256EEENSC_ILi128EEENSB_IJNSC_ILi64EEEEEEEEENS_6half_tESM_NSA_8TiledMMAINSA_8MMA_AtomIJNSA_4SM904GMMA26MMA_64x128x16_F32F16F16_SSILNSQ_5MajorE0ELSS_0ELNSQ_7ScaleInE1ELST_1EEEEEENSA_6LayoutISE_NSB_IJNSC_ILi0EEESX_SX_EEEEENSB_IJNSA_10UnderscoreES10_S10_EEEEENS7_6detail26Sm90ImplicitGemmTileTraitsINSA_20SM90_TMA_LOAD_IM2COLENSA_14ComposedLayoutINSA_7SwizzleILi3ELi4ELi3EEENSA_18smem_ptr_flag_bitsILi16EEENSW_INSB_IJNSB_IJNSC_ILi8EEENSC_ILi32EEEEEENSB_IJSJ_SD_EEENSB_IJSD_NSC_ILi4EEEEEEEEENSB_IJNSB_IJSJ_NSC_ILi512EEEEEENSB_IJSD_SX_EEENSB_IJSX_NSC_ILi16384EEEEEEEEEEEEEvEENS14_INSA_13SM90_TMA_LOADENS16_IS18_S1A_NSW_INSB_IJNSB_IJS1B_NSC_ILi16EEEEEES1E_S1G_EEENSB_IJS1J_S1K_NSB_IJSX_NSC_ILi8192EEEEEEEEEEEEEvEEEENS_8epilogue10collective6detail29Sm90TmaWarpSpecializedAdapterINS23_15DefaultEpilogueISM_NSB_IJNSB_IJlllEEESD_SX_EEES28_NS22_6thread17LinearCombinationISM_Li1EffLNS29_9ScaleType4KindE0ELNS_15FloatRoundStyleE2ESM_EENS_4gemm15EpilogueDefaultEEEEEvvEEEEvNT_6ParamsE:
        .type           _ZN7cutlass13device_kernelINS_4conv6kernel13ConvUniversalINS1_16ConvProblemShapeILNS1_8OperatorE0ELi2EEENS1_10collective14CollectiveConvINS1_46MainloopSm90TmaGmmaWarpSpecializedImplicitGemmILS5_0ELi4ELi2EN4cute5tupleIJNSA_1CILi1EEESD_SD_EEENS1_36KernelImplicitTmaWarpSpecializedSm90ELi1EEENSB_IJNSC_ILi256EEENSC_ILi128EEENSB_IJNSC_ILi64EEEEEEEEENS_6half_tESM_NSA_8TiledMMAINSA_8MMA_AtomIJNSA_4SM904GMMA26MMA_64x128x16_F32F16F16_SSILNSQ_5MajorE0ELSS_0ELNSQ_7ScaleInE1ELST_1EEEEEENSA_6LayoutISE_NSB_IJNSC_ILi0EEESX_SX_EEEEENSB_IJNSA_10UnderscoreES10_S10_EEEEENS7_6detail26Sm90ImplicitGemmTileTraitsINSA_20SM90_TMA_LOAD_IM2COLENSA_14ComposedLayoutINSA_7SwizzleILi3ELi4ELi3EEENSA_18smem_ptr_flag_bitsILi16EEENSW_INSB_IJNSB_IJNSC_ILi8EEENSC_ILi32EEEEEENSB_IJSJ_SD_EEENSB_IJSD_NSC_ILi4EEEEEEEEENSB_IJNSB_IJSJ_NSC_ILi512EEEEEENSB_IJSD_SX_EEENSB_IJSX_NSC_ILi16384EEEEEEEEEEEEEvEENS14_INSA_13SM90_TMA_LOADENS16_IS18_S1A_NSW_INSB_IJNSB_IJS1B_NSC_ILi16EEEEEES1E_S1G_EEENSB_IJS1J_S1K_NSB_IJSX_NSC_ILi8192EEEEEEEEEEEEEvEEEENS_8epilogue10collective6detail29Sm90TmaWarpSpecializedAdapterINS23_15DefaultEpilogueISM_NSB_IJNSB_IJlllEEESD_SX_EEES28_NS22_6thread17LinearCombinationISM_Li1EffLNS29_9ScaleType4KindE0ELNS_15FloatRoundStyleE2ESM_EENS_4gemm15EpilogueDefaultEEEEEvvEEEEvNT_6ParamsE,@function
        .size           _ZN7cutlass13device_kernelINS_4conv6kernel13ConvUniversalINS1_16ConvProblemShapeILNS1_8OperatorE0ELi2EEENS1_10collective14CollectiveConvINS1_46MainloopSm90TmaGmmaWarpSpecializedImplicitGemmILS5_0ELi4ELi2EN4cute5tupleIJNSA_1CILi1EEESD_SD_EEENS1_36KernelImplicitTmaWarpSpecializedSm90ELi1EEENSB_IJNSC_ILi256EEENSC_ILi128EEENSB_IJNSC_ILi64EEEEEEEEENS_6half_tESM_NSA_8TiledMMAINSA_8MMA_AtomIJNSA_4SM904GMMA26MMA_64x128x16_F32F16F16_SSILNSQ_5MajorE0ELSS_0ELNSQ_7ScaleInE1ELST_1EEEEEENSA_6LayoutISE_NSB_IJNSC_ILi0EEESX_SX_EEEEENSB_IJNSA_10UnderscoreES10_S10_EEEEENS7_6detail26Sm90ImplicitGemmTileTraitsINSA_20SM90_TMA_LOAD_IM2COLENSA_14ComposedLayoutINSA_7SwizzleILi3ELi4ELi3EEENSA_18smem_ptr_flag_bitsILi16EEENSW_INSB_IJNSB_IJNSC_ILi8EEENSC_ILi32EEEEEENSB_IJSJ_SD_EEENSB_IJSD_NSC_ILi4EEEEEEEEENSB_IJNSB_IJSJ_NSC_ILi512EEEEEENSB_IJSD_SX_EEENSB_IJSX_NSC_ILi16384EEEEEEEEEEEEEvEENS14_INSA_13SM90_TMA_LOADENS16_IS18_S1A_NSW_INSB_IJNSB_IJS1B_NSC_ILi16EEEEEES1E_S1G_EEENSB_IJS1J_S1K_NSB_IJSX_NSC_ILi8192EEEEEEEEEEEEEvEEEENS_8epilogue10collective6detail29Sm90TmaWarpSpecializedAdapterINS23_15DefaultEpilogueISM_NSB_IJNSB_IJlllEEESD_SX_EEES28_NS22_6thread17LinearCombinationISM_Li1EffLNS29_9ScaleType4KindE0ELNS_15FloatRoundStyleE2ESM_EENS_4gemm15EpilogueDefaultEEEEEvvEEEEvNT_6ParamsE,(.L_x_535 - _ZN7cutlass13device_kernelINS_4conv6kernel13ConvUniversalINS1_16ConvProblemShapeILNS1_8OperatorE0ELi2EEENS1_10collective14CollectiveConvINS1_46MainloopSm90TmaGmmaWarpSpecializedImplicitGemmILS5_0ELi4ELi2EN4cute5tupleIJNSA_1CILi1EEESD_SD_EEENS1_36KernelImplicitTmaWarpSpecializedSm90ELi1EEENSB_IJNSC_ILi256EEENSC_ILi128EEENSB_IJNSC_ILi64EEEEEEEEENS_6half_tESM_NSA_8TiledMMAINSA_8MMA_AtomIJNSA_4SM904GMMA26MMA_64x128x16_F32F16F16_SSILNSQ_5MajorE0ELSS_0ELNSQ_7ScaleInE1ELST_1EEEEEENSA_6LayoutISE_NSB_IJNSC_ILi0EEESX_SX_EEEEENSB_IJNSA_10UnderscoreES10_S10_EEEEENS7_6detail26Sm90ImplicitGemmTileTraitsINSA_20SM90_TMA_LOAD_IM2COLENSA_14ComposedLayoutINSA_7SwizzleILi3ELi4ELi3EEENSA_18smem_ptr_flag_bitsILi16EEENSW_INSB_IJNSB_IJNSC_ILi8EEENSC_ILi32EEEEEENSB_IJSJ_SD_EEENSB_IJSD_NSC_ILi4EEEEEEEEENSB_IJNSB_IJSJ_NSC_ILi512EEEEEENSB_IJSD_SX_EEENSB_IJSX_NSC_ILi16384EEEEEEEEEEEEEvEENS14_INSA_13SM90_TMA_LOADENS16_IS18_S1A_NSW_INSB_IJNSB_IJS1B_NSC_ILi16EEEEEES1E_S1G_EEENSB_IJS1J_S1K_NSB_IJSX_NSC_ILi8192EEEEEEEEEEEEEvEEEENS_8epilogue10collective6detail29Sm90TmaWarpSpecializedAdapterINS23_15DefaultEpilogueISM_NSB_IJNSB_IJlllEEESD_SX_EEES28_NS22_6thread17LinearCombinationISM_Li1EffLNS29_9ScaleType4KindE0ELNS_15FloatRoundStyleE2ESM_EENS_4gemm15EpilogueDefaultEEEEEvvEEEEvNT_6ParamsE)
        .other          _ZN7cutlass13device_kernelINS_4conv6kernel13ConvUniversalINS1_16ConvProblemShapeILNS1_8OperatorE0ELi2EEENS1_10collective14CollectiveConvINS1_46MainloopSm90TmaGmmaWarpSpecializedImplicitGemmILS5_0ELi4ELi2EN4cute5tupleIJNSA_1CILi1EEESD_SD_EEENS1_36KernelImplicitTmaWarpSpecializedSm90ELi1EEENSB_IJNSC_ILi256EEENSC_ILi128EEENSB_IJNSC_ILi64EEEEEEEEENS_6half_tESM_NSA_8TiledMMAINSA_8MMA_AtomIJNSA_4SM904GMMA26MMA_64x128x16_F32F16F16_SSILNSQ_5MajorE0ELSS_0ELNSQ_7ScaleInE1ELST_1EEEEEENSA_6LayoutISE_NSB_IJNSC_ILi0EEESX_SX_EEEEENSB_IJNSA_10UnderscoreES10_S10_EEEEENS7_6detail26Sm90ImplicitGemmTileTraitsINSA_20SM90_TMA_LOAD_IM2COLENSA_14ComposedLayoutINSA_7SwizzleILi3ELi4ELi3EEENSA_18smem_ptr_flag_bitsILi16EEENSW_INSB_IJNSB_IJNSC_ILi8EEENSC_ILi32EEEEEENSB_IJSJ_SD_EEENSB_IJSD_NSC_ILi4EEEEEEEEENSB_IJNSB_IJSJ_NSC_ILi512EEEEEENSB_IJSD_SX_EEENSB_IJSX_NSC_ILi16384EEEEEEEEEEEEEvEENS14_INSA_13SM90_TMA_LOADENS16_IS18_S1A_NSW_INSB_IJNSB_IJS1B_NSC_ILi16EEEEEES1E_S1G_EEENSB_IJS1J_S1K_NSB_IJSX_NSC_ILi8192EEEEEEEEEEEEEvEEEENS_8epilogue10collective6detail29Sm90TmaWarpSpecializedAdapterINS23_15DefaultEpilogueISM_NSB_IJNSB_IJlllEEESD_SX_EEES28_NS22_6thread17LinearCombinationISM_Li1EffLNS29_9ScaleType4KindE0ELNS_15FloatRoundStyleE2ESM_EENS_4gemm15EpilogueDefaultEEEEEvvEEEEvNT_6ParamsE,@"STO_CUDA_ENTRY STV_DEFAULT"
_ZN7cutlass13device_kernelINS_4conv6kernel13ConvUniversalINS1_16ConvProblemShapeILNS1_8OperatorE0ELi2EEENS1_10collective14CollectiveConvINS1_46MainloopSm90TmaGmmaWarpSpecializedImplicitGemmILS5_0ELi4ELi2EN4cute5tupleIJNSA_1CILi1EEESD_SD_EEENS1_36KernelImplicitTmaWarpSpecializedSm90ELi1EEENSB_IJNSC_ILi256EEENSC_ILi128EEENSB_IJNSC_ILi64EEEEEEEEENS_6half_tESM_NSA_8TiledMMAINSA_8MMA_AtomIJNSA_4SM904GMMA26MMA_64x128x16_F32F16F16_SSILNSQ_5MajorE0ELSS_0ELNSQ_7ScaleInE1ELST_1EEEEEENSA_6LayoutISE_NSB_IJNSC_ILi0EEESX_SX_EEEEENSB_IJNSA_10UnderscoreES10_S10_EEEEENS7_6detail26Sm90ImplicitGemmTileTraitsINSA_20SM90_TMA_LOAD_IM2COLENSA_14ComposedLayoutINSA_7SwizzleILi3ELi4ELi3EEENSA_18smem_ptr_flag_bitsILi16EEENSW_INSB_IJNSB_IJNSC_ILi8EEENSC_ILi32EEEEEENSB_IJSJ_SD_EEENSB_IJSD_NSC_ILi4EEEEEEEEENSB_IJNSB_IJSJ_NSC_ILi512EEEEEENSB_IJSD_SX_EEENSB_IJSX_NSC_ILi16384EEEEEEEEEEEEEvEENS14_INSA_13SM90_TMA_LOADENS16_IS18_S1A_NSW_INSB_IJNSB_IJS1B_NSC_ILi16EEEEEES1E_S1G_EEENSB_IJS1J_S1K_NSB_IJSX_NSC_ILi8192EEEEEEEEEEEEEvEEEENS_8epilogue10collective6detail29Sm90TmaWarpSpecializedAdapterINS23_15DefaultEpilogueISM_NSB_IJNSB_IJlllEEESD_SX_EEES28_NS22_6thread17LinearCombinationISM_Li1EffLNS29_9ScaleType4KindE0ELNS_15FloatRoundStyleE2ESM_EENS_4gemm15EpilogueDefaultEEEEEvvEEEEvNT_6ParamsE:
[----:B------:R-:W0:Y:S01]  /*0000*/  LDC R1, c[0x0][0x28] ;  /* 0x00000a00ff017b82 */ /* 0x000e220000000800 */
[----:B------:R-:W1:Y:S01]  /*0010*/  S2R R4, SR_TID.X ;  /* 0x0000000000047919 */ /* 0x000e620000002100 */
[----:B------:R-:W-:Y:S01]  /*0020*/  ELECT P0, URZ, PT ;  /* 0x00000000003f782f */ /* 0x000fe20003800000 */
[----:B------:R-:W-:Y:S01]  /*0030*/  BSSY B0, `(.L_x_0) ;  /* 0x0000015000007945 */ /* 0x000fe20003800000 */
[----:B0-----:R-:W-:Y:S01]  /*0040*/  VIADD R1, R1, 0xfffffc18 ;  /* 0xfffffc1801017836 */ /* 0x001fe20000000000 */
[----:B-1----:R-:W-:-:S05]  /*0050*/  SHF.R.U32.HI R0, RZ, 0x5, R4 ;  /* 0x00000005ff007819 */ /* 0x002fca0000011604 */
[----:B------:R-:W0:Y:S02]  /*0060*/  SHFL.IDX PT, R2, R0, RZ, 0x1f ;  /* 0x00001fff00027589 */ /* 0x000e2400000e0000 */
[----:B0-----:R-:W-:Y:S02]  /*0070*/  R2UR UR4, R2 ;  /* 0x00000000020472ca */ /* 0x001fe400000e0000 */
[----:B------:R-:W-:-:S06]  /*0080*/  SHF.R.U32.HI R2, RZ, 0x7, R4 ;  /* 0x00000007ff027819 */ /* 0x000fcc0000011604 */
[----:B------:R-:W0:Y:S05]  /*0090*/  SHFL.IDX PT, R2, R2, RZ, 0x1f ;  /* 0x00001fff02027589 */ /* 0x000e2a00000e0000 */
[----:B------:R-:W-:Y:S02]  /*00a0*/  USHF.R.S32.HI UR5, URZ, 0x1f, UR4 ;  /* 0x0000001f3f057899 */ /* 0x000fe40008011404 */
[----:B------:R-:W-:Y:S02]  /*00b0*/  ISETP.NE.OR P0, PT, RZ, UR4, !P0 ;  /* 0x00000004ff007c0c */ /* 0x000fe4000c705670 */
[----:B------:R-:W-:-:S04]  /*00c0*/  ULEA.HI UR5, UR5, UR4, URZ, 0x2 ;  /* 0x0000000405057291 */ /* 0x000fc8000f8f103f */
[----:B------:R-:W-:-:S04]  /*00d0*/  ULOP3.LUT UR5, UR5, 0xfffffffc, URZ, 0xc0, !UPT ;  /* 0xfffffffc05057892 */ /* 0x000fc8000f8ec03f */
[----:B------:R-:W-:-:S03]  /*00e0*/  UIADD3 UR7, UR4, -UR5, URZ ;  /* 0x8000000504077290 */ /* 0x000fc6000fffe03f */
[----:B------:R-:W-:Y:S09]  /*00f0*/  @P0 BRA `(.L_x_1) ;  /* 0x0000000000200947 */ /* 0x000ff20003800000 */
[----:B------:R-:W-:Y:S02]  /*0100*/  ULDC.64 UR4, c[0x0][0x198] ;  /* 0x0000660000047ab9 */ /* 0x000fe40000000a00 */
[----:B------:R-:W-:Y:S02]  /*0110*/  UIADD3 UR8, UP0, UR4, 0xf0, URZ ;  /* 0x000000f004087890 */ /* 0x000fe4000ff1e03f */
[----:B------:R-:W-:Y:S02]  /*0120*/  UIADD3 UR4, UP1, UR4, 0x1f0, URZ ;  /* 0x000001f004047890 */ /* 0x000fe4000ff3e03f */
[----:B------:R-:W-:Y:S02]  /*0130*/  UIADD3.X UR9, URZ, UR5, URZ, UP0, !UPT ;  /* 0x000000053f097290 */ /* 0x000fe400087fe43f */
[----:B------:R-:W-:-:S07]  /*0140*/  UIADD3.X UR5, URZ, UR5, URZ, UP1, !UPT ;  /* 0x000000053f057290 */ /* 0x000fce0008ffe43f */
[----:B------:R1:W-:Y:S02]  /*0150*/  UTMACCTL.PF [UR8] ;  /* 0x00000000080079b9 */ /* 0x0003e40008040000 */
[----:B------:R1:W-:Y:S02]  /*0160*/  UTMACCTL.PF [UR4] ;  /* 0x00000000040079b9 */ /* 0x0003e40008040000 */
[----:B-1----:R-:W-:Y:S01]  /*0170*/  NOP ;  /* 0x0000000000007918 */ /* 0x002fe20000000000 */
.L_x_1:
[----:B------:R-:W-:Y:S05]  /*0180*/  BSYNC B0 ;  /* 0x0000000000007941 */ /* 0x000fea0003800000 */
.L_x_0:
[----:B------:R-:W1:Y:S01]  /*0190*/  SHFL.IDX PT, R0, R0, RZ, 0x1f ;  /* 0x00001fff00007589 */ /* 0x000e6200000e0000 */
[----:B0-----:R-:W-:-:S13]  /*01a0*/  R2UR UR12, R2 ;  /* 0x00000000020c72ca */ /* 0x001fda00000e0000 */
[----:B------:R-:W-:Y:S02]  /*01b0*/  ULOP3.LUT UP0, URZ, UR12, UR7, URZ, 0xfc, !UPT ;  /* 0x000000070c3f7292 */ /* 0x000fe4000f80fc3f */
[----:B------:R-:W-:Y:S02]  /*01c0*/  UISETP.NE.AND UP1, UPT, UR12, 0x1, UPT ;  /* 0x000000010c00788c */ /* 0x000fe4000bf25270 */
[----:B------:R-:W-:-:S04]  /*01d0*/  USEL UR6, URZ, 0x1, UP0 ;  /* 0x000000013f067887 */ /* 0x000fc80008000000 */
[----:B------:R-:W-:Y:S01]  /*01e0*/  USEL UR6, UR6, 0x2, UP1 ;  /* 0x0000000206067887 */ /* 0x000fe20008800000 */
[----:B-1----:R-:W-:-:S13]  /*01f0*/  ISETP.NE.AND P0, PT, R0, RZ, PT ;  /* 0x000000ff0000720c */ /* 0x002fda0003f05270 */
[----:B------:R-:W-:Y:S05]  /*0200*/  @P0 BRA `(.L_x_2) ;  /* 0x0000000000580947 */ /* 0x000fea0003800000 */
[----:B------:R-:W0:Y:S01]  /*0210*/  S2UR UR10, SR_CgaCtaId ;  /* 0x00000000000a79c3 */ /* 0x000e220000008800 */
[----:B------:R-:W-:Y:S01]  /*0220*/  UMOV UR4, 0x400 ;  /* 0x0000040000047882 */ /* 0x000fe20000000000 */
[----:B------:R-:W-:Y:S01]  /*0230*/  UMOV UR5, 0x1 ;  /* 0x0000000100057882 */ /* 0x000fe20000000000 */
[----:B------:R-:W-:Y:S01]  /*0240*/  UMOV UR8, 0x80 ;  /* 0x0000008000087882 */ /* 0x000fe20000000000 */
[----:B------:R-:W-:Y:S01]  /*0250*/  ELECT P0, URZ, PT ;  /* 0x00000000003f782f */ /* 0x000fe20003800000 */
[----:B------:R-:W-:-:S04]  /*0260*/  UIADD3 UR8, -UR8, 0x100000, URZ ;  /* 0x0010000008087890 */ /* 0x000fc8000fffe13f */
[----:B------:R-:W-:Y:S02]  /*0270*/  USHF.L.U32 UR9, UR8, 0xb, URZ ;  /* 0x0000000b08097899 */ /* 0x000fe4000800063f */
[----:B------:R-:W-:Y:S02]  /*0280*/  USHF.L.U32 UR8, UR8, 0x1, URZ ;  /* 0x0000000108087899 */ /* 0x000fe4000800063f */
[----:B0-----:R-:W-:Y:S02]  /*0290*/  ULEA UR10, UR10, UR4, 0x18 ;  /* 0x000000040a0a7291 */ /* 0x001fe4000f8ec03f */
[----:B------:R-:W-:-:S04]  /*02a0*/  UIADD3 UR4, -UR5, 0x100000, URZ ;  /* 0x0010000005047890 */ /* 0x000fc8000fffe13f */
[----:B------:R-:W-:Y:S02]  /*02b0*/  USHF.L.U32 UR5, UR4, 0xb, URZ ;  /* 0x0000000b04057899 */ /* 0x000fe4000800063f */
[----:B------:R-:W-:Y:S01]  /*02c0*/  USHF.L.U32 UR4, UR4, 0x1, URZ ;  /* 0x0000000104047899 */ /* 0x000fe2000800063f */
[----:B------:R-:W0:Y:S11]  /*02d0*/  FENCE.VIEW.ASYNC.S ;  /* 0x00000000000073c6 */ /* 0x000e360000000000 */
[----:B0-----:R0:W1:Y:S01]  /*02e0*/  SYNCS.EXCH.64 URZ, [UR10+0x30000], UR4 ;  /* 0x030000040a3f75b2 */ /* 0x0010620008000100 */
[----:B------:R0:W2:Y:S01]  /*02f0*/  SYNCS.EXCH.64 URZ, [UR10+0x30020], UR8 ;  /* 0x030020080a3f75b2 */ /* 0x0000a20008000100 */
[----:B------:R0:W3:Y:S01]  /*0300*/  SYNCS.EXCH.64 URZ, [UR10+0x30008], UR4 ;  /* 0x030008040a3f75b2 */ /* 0x0000e20008000100 */
[----:B------:R0:W4:Y:S01]  /*0310*/  SYNCS.EXCH.64 URZ, [UR10+0x30028], UR8 ;  /* 0x030028080a3f75b2 */ /* 0x0001220008000100 */
[----:B------:R0:W0:Y:S01]  /*0320*/  SYNCS.EXCH.64 URZ, [UR10+0x30010], UR4 ;  /* 0x030010040a3f75b2 */ /* 0x0000220008000100 */
[----:B------:R0:W0:Y:S01]  /*0330*/  SYNCS.EXCH.64 URZ, [UR10+0x30030], UR8 ;  /* 0x030030080a3f75b2 */ /* 0x0000220008000100 */
[----:B------:R0:W0:Y:S01]  /*0340*/  SYNCS.EXCH.64 URZ, [UR10+0x30018], UR4 ;  /* 0x030018040a3f75b2 */ /* 0x0000220008000100 */
[----:B------:R0:W0:Y:S01]  /*0350*/  SYNCS.EXCH.64 URZ, [UR10+0x30038], UR8 ;  /* 0x030038080a3f75b2 */ /* 0x0000220008000100 */
[----:B------:R-:W-:Y:S01]  /*0360*/  NOP ;  /* 0x0000000000007918 */ /* 0x000fe20000000000 */
.L_x_2:
[----:B0-----:R-:W-:Y:S01]  /*0370*/  ULDC.64 UR4, c[0x0][0x598] ;  /* 0x0001660000047ab9 */ /* 0x001fe20000000a00 */
[----:B------:R-:W-:Y:S01]  /*0380*/  NOP ;  /* 0x0000000000007918 */ /* 0x000fe20000000000 */
[----:B------:R-:W-:Y:S01]  /*0390*/  ISETP.NE.U32.AND P0, PT, RZ, UR4, PT ;  /* 0x00000004ff007c0c */ /* 0x000fe2000bf05070 */
[----:B------:R-:W-:Y:S01]  /*03a0*/  NOP ;  /* 0x0000000000007918 */ /* 0x000fe20000000000 */
[----:B------:R-:W-:Y:S01]  /*03b0*/  ULDC.64 UR20, c[0x0][0x208] ;  /* 0x0000820000147ab9 */ /* 0x000fe20000000a00 */
[----:B-1234-:R-:W-:Y:S01]  /*03c0*/  BAR.SYNC.DEFER_BLOCKING 0x0 ;  /* 0x0000000000007b1d */ /* 0x01efe20000010000 */
[----:B------:R-:W-:-:S13]  /*03d0*/  ISETP.NE.AND.EX P0, PT, RZ, UR5, PT, P0 ;  /* 0x00000005ff007c0c */ /* 0x000fda000bf05300 */
[----:B------:R-:W-:Y:S05]  /*03e0*/  @!P0 BRA `(.L_x_3) ;  /* 0x0000000000208947 */ /* 0x000fea0003800000 */
[----:B------:R-:W0:Y:S02]  /*03f0*/  LDC.64 R2, c[0x0][0x598] ;  /* 0x00016600ff027b82 */ /* 0x000e240000000a00 */
[----:B0-----:R-:W2:Y:S02]  /*0400*/  LDG.E.64 R2, desc[UR20][R2.64] ;  /* 0x0000001402027981 */ /* 0x001ea4000c1e1b00 */
[----:B--2---:R-:W-:-:S04]  /*0410*/  ISETP.NE.U32.AND P0, PT, R2, RZ, PT ;  /* 0x000000ff0200720c */ /* 0x004fc80003f05070 */
[----:B------:R-:W-:-:S13]  /*0420*/  ISETP.NE.AND.EX P0, PT, R3, RZ, PT, P0 ;  /* 0x000000ff0300720c */ /* 0x000fda0003f05300 */
[----:B------:R-:W-:Y:S05]  /*0430*/  @!P0 BRA `(.L_x_3) ;  /* 0x00000000000c8947 */ /* 0x000fea0003800000 */
[----:B------:R-:W2:Y:S02]  /*0440*/  LD.E R2, desc[UR20][R2.64] ;  /* 0x0000001402027980 */ /* 0x000ea4000c101900 */
[----:B--2---:R-:W-:Y:S01]  /*0450*/  R2UR UR11, R2 ;  /* 0x00000000020b72ca */ /* 0x004fe200000e0000 */
[----:B------:R-:W-:-:S14]  /*0460*/  BRA `(.L_x_4) ;  /* 0x0000000000247947 */ /* 0x000fdc0003800000 */
.L_x_3:
[----:B------:R-:W-:Y:S02]  /*0470*/  ULDC.64 UR4, c[0x0][0x588] ;  /* 0x0001620000047ab9 */ /* 0x000fe40000000a00 */
[----:B------:R-:W-:-:S04]  /*0480*/  ISETP.NE.U32.AND P0, PT, RZ, UR4, PT ;  /* 0x00000004ff007c0c */ /* 0x000fc8000bf05070 */
[----:B------:R-:W-:-:S13]  /*0490*/  ISETP.NE.AND.EX P0, PT, RZ, UR5, PT, P0 ;  /* 0x00000005ff007c0c */ /* 0x000fda000bf05300 */
[----:B------:R-:W-:Y:S05]  /*04a0*/  @!P0 BRA `(.L_x_5) ;  /* 0x0000000000108947 */ /* 0x000fea0003800000 */
[----:B------:R-:W0:Y:S02]  /*04b0*/  LDC.64 R2, c[0x0][0x588] ;  /* 0x00016200ff027b82 */ /* 0x000e240000000a00 */
[----:B0-----:R-:W2:Y:S02]  /*04c0*/  LDG.E R2, desc[UR20][R2.64] ;  /* 0x0000001402027981 */ /* 0x001ea4000c1e1900 */
[----:B--2---:R-:W-:Y:S01]  /*04d0*/  R2UR UR11, R2 ;  /* 0x00000000020b72ca */ /* 0x004fe200000e0000 */
[----:B------:R-:W-:-:S14]  /*04e0*/  BRA `(.L_x_4) ;  /* 0x0000000000047947 */ /* 0x000fdc0003800000 */
.L_x_5:
[----:B------:R-:W-:-:S05]  /*04f0*/  ULDC UR11, c[0x0][0x580] ;  /* 0x00016000000b7ab9 */ /* 0x000fca0000000800 */
.L_x_4:
[----:B------:R-:W-:Y:S02]  /*0500*/  ULDC.64 UR4, c[0x0][0x5a0] ;  /* 0x0001680000047ab9 */ /* 0x000fe40000000a00 */
[----:B------:R-:W-:-:S04]  /*0510*/  ISETP.NE.U32.AND P0, PT, RZ, UR4, PT ;  /* 0x00000004ff007c0c */ /* 0x000fc8000bf05070 */
        /* <DEDUP_REMOVED lines=10> */
.L_x_6:
        /* <DEDUP_REMOVED lines=8> */
.L_x_8:
[----:B------:R-:W-:-:S05]  /*0640*/  ULDC UR22, c[0x0][0x584] ;  /* 0x0001610000167ab9 */ /* 0x000fca0000000800 */
.L_x_7:
[----:B------:R-:W-:Y:S01]  /*0650*/  ULDC UR4, c[0x0][0x3c4] ;  /* 0x0000f10000047ab9 */ /* 0x000fe20000000800 */
[----:B------:R-:W-:Y:S01]  /*0660*/  ISETP.NE.AND P0, PT, RZ, UR12, PT ;  /* 0x0000000cff007c0c */ /* 0x000fe2000bf05270 */
[----:B------:R-:W-:Y:S01]  /*0670*/  UIADD3 UR4, UR4, 0x3f, URZ ;  /* 0x0000003f04047890 */ /* 0x000fe2000fffe03f */
[----:B------:R-:W-:-:S03]  /*0680*/  ULDC.64 UR26, c[0x0][0x3c8] ;  /* 0x0000f200001a7ab9 */ /* 0x000fc60000000a00 */
[----:B------:R-:W-:-:S04]  /*0690*/  USHF.R.S32.HI UR5, URZ, 0x1f, UR4 ;  /* 0x0000001f3f057899 */ /* 0x000fc80008011404 */
[----:B------:R-:W-:-:S04]  /*06a0*/  ULEA.HI UR4, UR5, UR4, URZ, 0x6 ;  /* 0x0000000405047291 */ /* 0x000fc8000f8f303f */
[----:B------:R-:W-:-:S04]  /*06b0*/  USHF.R.S32.HI UR4, URZ, 0x6, UR4 ;  /* 0x000000063f047899 */ /* 0x000fc80008011404 */
[----:B------:R-:W-:-:S04]  /*06c0*/  UIMAD UR5, UR4, UR26, URZ ;  /* 0x0000001a040572a4 */ /* 0x000fc8000f8e023f */
[----:B------:R-:W-:Y:S01]  /*06d0*/  UIMAD UR5, UR5, UR27, URZ ;  /* 0x0000001b050572a4 */ /* 0x000fe2000f8e023f */
[----:B------:R-:W-:Y:S11]  /*06e0*/  @!P0 BRA `(.L_x_9) ;  /* 0x0000015800508947 */ /* 0x000ff60003800000 */
[----:B------:R-:W-:-:S06]  /*06f0*/  UISETP.NE.AND UP0, UPT, UR12, 0x1, UPT ;  /* 0x000000010c00788c */ /* 0x000fcc000bf05270 */
[----:B------:R-:W-:-:S13]  /*0700*/  PLOP3.LUT P0, PT, PT, PT, UP0, 0x80, 0x0 ;  /* 0x000000000000781c */ /* 0x000fda0003f0f008 */
[----:B------:R-:W-:Y:S05]  /*0710*/  @P0 EXIT ;  /* 0x000000000000094d */ /* 0x000fea0003800000 */
[----:B------:R0:W-:Y:S01]  /*0720*/  STL [R1], RZ ;  /* 0x000000ff01007387 */ /* 0x0001e20000100800 */
[----:B------:R-:W-:Y:S01]  /*0730*/  UISETP.GE.AND UP0, UPT, UR5, 0x1, UPT ;  /* 0x000000010500788c */ /* 0x000fe2000bf06270 */
[----:B------:R-:W-:Y:S01]  /*0740*/  CS2R R86, SRZ ;  /* 0x0000000000567805 */ /* 0x000fe2000001ff00 */
[----:B------:R-:W-:Y:S01]  /*0750*/  UMOV UR4, URZ ;  /* 0x0000003f00047c82 */ /* 0x000fe20008000000 */
[----:B------:R0:W-:Y:S01]  /*0760*/  STL [R1+0x4], RZ ;  /* 0x000004ff01007387 */ /* 0x0001e20000100800 */
[----:B------:R-:W-:Y:S02]  /*0770*/  CS2R R152, SRZ ;  /* 0x0000000000987805 */ /* 0x000fe4000001ff00 */
[----:B------:R-:W-:Y:S02]  /*0780*/  CS2R R154, SRZ ;  /* 0x00000000009a7805 */ /* 0x000fe4000001ff00 */
[----:B------:R-:W-:Y:S01]  /*0790*/  PLOP3.LUT P0, PT, PT, PT, UP0, 0x80, 0x0 ;  /* 0x000000000000781c */ /* 0x000fe20003f0f008 */
[----:B------:R0:W-:Y:S01]  /*07a0*/  STL [R1+0x8], RZ ;  /* 0x000008ff01007387 */ /* 0x0001e20000100800 */
[----:B------:R-:W-:-:S02]  /*07b0*/  CS2R R156, SRZ ;  /* 0x00000000009c7805 */ /* 0x000fc4000001ff00 */
[----:B------:R-:W-:Y:S02]  /*07c0*/  CS2R R158, SRZ ;  /* 0x00000000009e7805 */ /* 0x000fe4000001ff00 */
[----:B------:R-:W-:Y:S01]  /*07d0*/  CS2R R160, SRZ ;  /* 0x0000000000a07805 */ /* 0x000fe2000001ff00 */
[----:B------:R0:W-:Y:S01]  /*07e0*/  STL [R1+0xc], RZ ;  /* 0x00000cff01007387 */ /* 0x0001e20000100800 */
[----:B------:R-:W-:Y:S02]  /*07f0*/  CS2R R162, SRZ ;  /* 0x0000000000a27805 */ /* 0x000fe4000001ff00 */
[----:B------:R-:W-:Y:S02]  /*0800*/  CS2R R164, SRZ ;  /* 0x0000000000a47805 */ /* 0x000fe4000001ff00 */
[----:B------:R-:W-:Y:S01]  /*0810*/  CS2R R166, SRZ ;  /* 0x0000000000a67805 */ /* 0x000fe2000001ff00 */
        /* <DEDUP_REMOVED lines=116> */
[----:B------:R0:W-:Y:S04]  /*0f60*/  STL [R1+0x84], RZ ;  /* 0x000084ff01007387 */ /* 0x0001e80000100800 */
        /* <DEDUP_REMOVED lines=29> */
[----:B------:R0:W-:Y:S01]  /*1140*/  STL [R1+0xfc], RZ ;  /* 0x0000fcff01007387 */ /* 0x0001e20000100800 */
[----:B------:R-:W-:Y:S05]  /*1150*/  @!P0 BRA `(.L_x_10) ;  /* 0x0000002000dc8947 */ /* 0x000fea0003800000 */
[----:B------:R-:W-:-:S04]  /*1160*/  ULOP3.LUT UR4, UR6, 0x1, URZ, 0xfc, !UPT ;  /* 0x0000000106047892 */ /* 0x000fc8000f8efc3f */
[----:B------:R-:W-:-:S06]  /*1170*/  UISETP.NE.AND UP0, UPT, UR4, 0x3, UPT ;  /* 0x000000030400788c */ /* 0x000fcc000bf05270 */
[----:B------:R-:W-:-:S13]  /*1180*/  PLOP3.LUT P1, PT, PT, PT, UP0, 0x80, 0x0 ;  /* 0x000000000000781c */ /* 0x000fda0003f2f008 */
[----:B------:R-:W-:Y:S05]  /*1190*/  @!P1 BRA `(.L_x_11) ;  /* 0x0000000000049947 */ /* 0x000fea0003800000 */
[----:B------:R-:W-:Y:S01]  /*11a0*/  BPT.TRAP 0x1 ;  /* 0x000000040000795c */ /* 0x000fe20000300000 */
.L_x_11:
[----:B------:R-:W1:Y:S01]  /*11b0*/  S2UR UR7, SR_CgaCtaId ;  /* 0x00000000000779c3 */ /* 0x000e620000008800 */
[----:B------:R-:W-:Y:S01]  /*11c0*/  SHF.L.U32 R0, RZ, 0x1f, RZ ;  /* 0x0000001fff007819 */ /* 0x000fe200000006ff */
[----:B------:R-:W-:Y:S02]  /*11d0*/  UMOV UR4, 0x400 ;  /* 0x0000040000047882 */ /* 0x000fe40000000000 */
[----:B-1----:R-:W-:-:S12]  /*11e0*/  ULEA UR4, UR7, UR4, 0x18 ;  /* 0x0000000407047291 */ /* 0x002fd8000f8ec03f */
.L_x_12:
[----:B-1----:R-:W-:-:S04]  /*11f0*/  IMAD.U32 R3, RZ, RZ, UR4 ;  /* 0x00000004ff037e24 */ /* 0x002fc8000f8e00ff */
[----:B------:R1:W2:Y:S03]  /*1200*/  SYNCS.PHASECHK.TRANS64.TRYWAIT P1, [R3+URZ+0x30000], R0 ;  /* 0x03000000030075a7 */ /* 0x0002a6000802017f */
[----:B--2---:R-:W-:Y:S05]  /*1210*/  @!P1 NANOSLEEP.SYNCS 0x989680 ;  /* 0x009896800000995d */ /* 0x004fea0003900000 */
[----:B------:R-:W2:Y:S02]  /*1220*/  @!P1 SYNCS.PHASECHK.TRANS64 P1, [R3+URZ+0x30000], R0 ;  /* 0x03000000030095a7 */ /* 0x000ea4000802007f */
[----:B--2---:R-:W-:Y:S05]  /*1230*/  @!P1 BRA `(.L_x_12) ;  /* 0xfffffffc00ec9947 */ /* 0x004fea000383ffff */
[----:B------:R-:W-:Y:S01]  /*1240*/  UIADD3 UR7, UR4, 0x20000, URZ ;  /* 0x0002000004077890 */ /* 0x000fe2000fffe03f */
[----:B------:R-:W-:Y:S01]  /*1250*/  WARPGROUP.ARRIVE ;  /* 0x00000000000079c5 */ /* 0x000fe20000000000 */
[----:B------:R-:W-:Y:S02]  /*1260*/  USHF.R.U32.HI UR4, URZ, 0x4, UR4 ;  /* 0x000000043f047899 */ /* 0x000fe40008011604 */
[----:B------:R-:W-:Y:S02]  /*1270*/  USHF.R.U32.HI UR7, URZ, 0x4, UR7 ;  /* 0x000000043f077899 */ /* 0x000fe40008011607 */
[----:B------:R-:W-:Y:S02]  /*1280*/  ULOP3.LUT UR4, UR4, 0x3fff, URZ, 0xc0, !UPT ;  /* 0x00003fff04047892 */ /* 0x000fe4000f8ec03f */
[----:B------:R-:W-:Y:S02]  /*1290*/  ULOP3.LUT UR7, UR7, 0x3fff, URZ, 0xc0, !UPT ;  /* 0x00003fff07077892 */ /* 0x000fe4000f8ec03f */
[----:B------:R-:W-:-:S02]  /*12a0*/  ULOP3.LUT UR4, UR4, 0x10000, URZ, 0xfc, !UPT ;  /* 0x0001000004047892 */ /* 0x000fc4000f8efc3f */
[----:B------:R-:W-:Y:S01]  /*12b0*/  ULOP3.LUT UR8, UR7, 0x10000, URZ, 0xfc, !UPT ;  /* 0x0001000007087892 */ /* 0x000fe2000f8efc3f */
[----:B------:R-:W-:Y:S01]  /*12c0*/  UMOV UR13, 0x40000040 ;  /* 0x40000040000d7882 */ /* 0x000fe20000000000 */
[----:B------:R-:W-:-:S03]  /*12d0*/  UMOV UR15, 0x40000040 ;  /* 0x40000040000f7882 */ /* 0x000fc60000000000 */
[----:B------:R-:W-:Y:S02]  /*12e0*/  UMOV UR12, UR4 ;  /* 0x00000004000c7c82 */ /* 0x000fe40008000000 */
[----:B------:R-:W-:Y:S02]  /*12f0*/  UMOV UR14, UR8 ;  /* 0x00000008000e7c82 */ /* 0x000fe40008000000 */
[----:B------:R-:W-:Y:S01]  /*1300*/  HGMMA.64x128x16.F32 R68, gdesc[UR12], RZ, !UPT, gsb0 ;  /* 0x01e000000c4479f0 */ /* 0x000fe2000c0008ff */
[----:B------:R-:W-:Y:S01]  /*1310*/  UIADD3 UR12, UR4, 0x200, URZ ;  /* 0x00000200040c7890 */ /* 0x000fe2000fffe03f */
[----:B------:R-:W-:Y:S01]  /*1320*/  UMOV UR13, 0x40000040 ;  /* 0x40000040000d7882 */ /* 0x000fe20000000000 */
[----:B------:R-:W-:Y:S02]  /*1330*/  WARPGROUP.DEPBAR.LE gsb0, 0x0 ;  /* 0x00008000000079c5 */ /* 0x000fe40000010000 */
[----:B------:R-:W-:Y:S01]  /*1340*/  WARPGROUP.ARRIVE ;  /* 0x00000000000079c5 */ /* 0x000fe20000000000 */
[----:B------:R-:W-:Y:S01]  /*1350*/  IMAD.MOV.U32 R44, RZ, RZ, R88 ;  /* 0x000000ffff2c7224 */ /* 0x000fe200078e0058 */
[----:B------:R-:W-:Y:S01]  /*1360*/  MOV R43, R89 ;  /* 0x00000059002b7202 */ /* 0x000fe20000000f00 */
[----:B------:R-:W-:Y:S01]  /*1370*/  IMAD.MOV.U32 R42, RZ, RZ, R90 ;  /* 0x000000ffff2a7224 */ /* 0x000fe200078e005a */
[----:B------:R-:W-:Y:S01]  /*1380*/  MOV R39, R93 ;  /* 0x0000005d00277202 */ /* 0x000fe20000000f00 */
[----:B------:R-:W-:-:S02]  /*1390*/  IMAD.MOV.U32 R41, RZ, RZ, R91 ;  /* 0x000000ffff297224 */ /* 0x000fc400078e005b */
[----:B------:R-:W-:Y:S01]  /*13a0*/  HGMMA.64x128x16.F32 R152, gdesc[UR12], RZ, !UPT, gsb0 ;  /* 0x01e000000c9879f0 */ /* 0x000fe2000c0008ff */
[----:B------:R-:W-:Y:S01]  /*13b0*/  UIADD3 UR12, UR4, 0x400, URZ ;  /* 0x00000400040c7890 */ /* 0x000fe2000fffe03f */
[----:B------:R-:W-:Y:S01]  /*13c0*/  IMAD.MOV.U32 R40, RZ, RZ, R92 ;  /* 0x000000ffff287224 */ /* 0x000fe200078e005c */
[----:B------:R-:W-:Y:S01]  /*13d0*/  MOV R35, R97 ;  /* 0x0000006100237202 */ /* 0x000fe20000000f00 */
        /* <DEDUP_REMOVED lines=15> */
[----:B-1----:R-:W-:Y:S01]  /*14d0*/  MOV R3, R129 ;  /* 0x0000008100037202 */ /* 0x002fe20000000f00 */
[----:B------:R-:W-:Y:S01]  /*14e0*/  IMAD.MOV.U32 R28, RZ, RZ, R104 ;  /* 0x000000ffff1c7224 */ /* 0x000fe200078e0068 */
[----:B------:R-:W-:Y:S01]  /*14f0*/  UMOV UR13, 0x40000040 ;  /* 0x40000040000d7882 */ /* 0x000fe20000000000 */
        /* <DEDUP_REMOVED lines=28> */
[----:B------:R-:W-:-:S02]  /*16c0*/  IMAD.MOV.U32 R8, RZ, RZ, R124 ;  /* 0x000000ffff087224 */ /* 0x000fc400078e007c */
[----:B------:R-:W-:Y:S02]  /*16d0*/  IMAD.MOV.U32 R6, RZ, RZ, R126 ;  /* 0x000000ffff067224 */ /* 0x000fe400078e007e */
[----:B------:R-:W-:Y:S02]  /*16e0*/  IMAD.MOV.U32 R5, RZ, RZ, R127 ;  /* 0x000000ffff057224 */ /* 0x000fe400078e007f */
[----:B------:R-:W-:Y:S02]  /*16f0*/  IMAD.MOV.U32 R4, RZ, RZ, R128 ;  /* 0x000000ffff047224 */ /* 0x000fe400078e0080 */
[----:B------:R-:W-:Y:S02]  /*1700*/  IMAD.MOV.U32 R2, RZ, RZ, R130 ;  /* 0x000000ffff027224 */ /* 0x000fe400078e0082 */
[----:B------:R-:W-:Y:S02]  /*1710*/  IMAD.MOV.U32 R0, RZ, RZ, R131 ;  /* 0x000000ffff007224 */ /* 0x000fe400078e0083 */
        /* <DEDUP_REMOVED lines=35> */
[----:B------:R-:W-:Y:S01]  /*1950*/  IMAD.MOV.U32 R243, RZ, RZ, R9 ;  /* 0x000000fffff37224 */ /* 0x000fe200078e0009 */
[----:B------:R-:W-:Y:S02]  /*1960*/  WARPGROUP.DEPBAR.LE gsb0, 0x0 ;  /* 0x00008000000079c5 */ /* 0x000fe40000010000 */
[----:B------:R-:W-:Y:S01]  /*1970*/  WARPGROUP.ARRIVE ;  /* 0x00000000000079c5 */ /* 0x000fe20000000000 */
[----:B------:R1:W-:Y:S01]  /*1980*/  STL.64 [R1+0x2d8], R214 ;  /* 0x0002d8d601007387 */ /* 0x0003e20000100a00 */
[----:B------:R-:W-:-:S02]  /*1990*/  IMAD.MOV.U32 R244, RZ, RZ, R8 ;  /* 0x000000fffff47224 */ /* 0x000fc400078e0008 */
[----:B------:R-:W-:Y:S01]  /*19a0*/  IMAD.MOV.U32 R246, RZ, RZ, R6 ;  /* 0x000000fffff67224 */ /* 0x000fe200078e0006 */
[----:B------:R2:W-:Y:S01]  /*19b0*/  STL.64 [R1+0x2d0], R212 ;  /* 0x0002d0d401007387 */ /* 0x0005e20000100a00 */
[----:B------:R-:W-:Y:S01]  /*19c0*/  HGMMA.64x128x16.F32 R88, gdesc[UR12], RZ, !UPT, gsb0 ;  /* 0x01e000000c5879f0 */ /* 0x000fe2000c0008ff */
[----:B------:R-:W-:Y:S01]  /*19d0*/  UIADD3 UR12, UR4, 0x600, URZ ;  /* 0x00000600040c7890 */ /* 0x000fe2000fffe03f */
[----:B------:R-:W-:Y:S01]  /*19e0*/  IMAD.MOV.U32 R247, RZ, RZ, R5 ;  /* 0x000000fffff77224 */ /* 0x000fe200078e0005 */
[----:B------:R3:W-:Y:S01]  /*19f0*/  STL.64 [R1+0x2c8], R210 ;  /* 0x0002c8d201007387 */ /* 0x0007e20000100a00 */
[----:B------:R-:W-:Y:S01]  /*1a00*/  UMOV UR13, 0x40000040 ;  /* 0x40000040000d7882 */ /* 0x000fe20000000000 */
[----:B------:R-:W-:Y:S02]  /*1a10*/  IMAD.MOV.U32 R248, RZ, RZ, R4 ;  /* 0x000000fffff87224 */ /* 0x000fe400078e0004 */
[----:B------:R4:W-:Y:S01]  /*1a20*/  STL.64 [R1+0x2c0], R208 ;  /* 0x0002c0d001007387 */ /* 0x0009e20000100a00 */
[----:B-1----:R-:W-:-:S02]  /*1a30*/  IMAD.MOV.U32 R214, RZ, RZ, R38 ;  /* 0x000000ffffd67224 */ /* 0x002fc400078e0026 */
[----:B------:R-:W-:Y:S01]  /*1a40*/  IMAD.MOV.U32 R215, RZ, RZ, R37 ;  /* 0x000000ffffd77224 */ /* 0x000fe200078e0025 */
[----:B------:R1:W-:Y:S01]  /*1a50*/  STL.64 [R1+0x2b8], R206 ;  /* 0x0002b8ce01007387 */ /* 0x0003e20000100a00 */
[----:B--2---:R-:W-:Y:S01]  /*1a60*/  IMAD.MOV.U32 R212, RZ, RZ, R40 ;  /* 0x000000ffffd47224 */ /* 0x004fe200078e0028 */
[----:B------:R-:W-:Y:S01]  /*1a70*/  MOV R213, R39 ;  /* 0x0000002700d57202 */ /* 0x000fe20000000f00 */
[----:B------:R-:W-:Y:S01]  /*1a80*/  IMAD.MOV.U32 R250, RZ, RZ, R2 ;  /* 0x000000fffffa7224 */ /* 0x000fe200078e0002 */
[----:B------:R2:W-:Y:S01]  /*1a90*/  STL.64 [R1+0x2b0], R204 ;  /* 0x0002b0cc01007387 */ /* 0x0005e20000100a00 */
[----:B---3--:R-:W-:Y:S02]  /*1aa0*/  IMAD.MOV.U32 R210, RZ, RZ, R42 ;  /* 0x000000ffffd27224 */ /* 0x008fe400078e002a */
[----:B------:R-:W-:Y:S01]  /*1ab0*/  IMAD.MOV.U32 R211, RZ, RZ, R41 ;  /* 0x000000ffffd37224 */ /* 0x000fe200078e0029 */
[----:B------:R3:W-:Y:S01]  /*1ac0*/  STL.64 [R1+0x2a8], R202 ;  /* 0x0002a8ca01007387 */ /* 0x0007e20000100a00 */
[----:B----4-:R-:W-:Y:S01]  /*1ad0*/  IMAD.MOV.U32 R208, RZ, RZ, R44 ;  /* 0x000000ffffd07224 */ /* 0x010fe200078e002c */
[----:B------:R-:W-:Y:S01]  /*1ae0*/  MOV R209, R43 ;  /* 0x0000002b00d17202 */ /* 0x000fe20000000f00 */
[----:B------:R-:W-:Y:S01]  /*1af0*/  IMAD.MOV.U32 R251, RZ, RZ, R0 ;  /* 0x000000fffffb7224 */ /* 0x000fe200078e0000 */
[----:B------:R4:W-:Y:S01]  /*1b00*/  STL.64 [R1+0x2a0], R200 ;  /* 0x0002a0c801007387 */ /* 0x0009e20000100a00 */
[----:B-1----:R-:W-:-:S02]  /*1b10*/  IMAD.MOV.U32 R206, RZ, RZ, R46 ;  /* 0x000000ffffce7224 */ /* 0x002fc400078e002e */
[----:B------:R-:W-:Y:S01]  /*1b20*/  IMAD.MOV.U32 R207, RZ, RZ, R45 ;  /* 0x000000ffffcf7224 */ /* 0x000fe200078e002d */
[----:B------:R1:W-:Y:S01]  /*1b30*/  STL.64 [R1+0x298], R198 ;  /* 0x000298c601007387 */ /* 0x0003e20000100a00 */
[----:B--2---:R-:W-:Y:S01]  /*1b40*/  IMAD.MOV.U32 R204, RZ, RZ, R48 ;  /* 0x000000ffffcc7224 */ /* 0x004fe200078e0030 */
[----:B------:R-:W-:Y:S02]  /*1b50*/  MOV R205, R47 ;  /* 0x0000002f00cd7202 */ /* 0x000fe40000000f00 */
[----:B------:R2:W-:Y:S01]  /*1b60*/  STL.64 [R1+0x290], R196 ;  /* 0x000290c401007387 */ /* 0x0005e20000100a00 */
[----:B---3--:R-:W-:Y:S02]  /*1b70*/  IMAD.MOV.U32 R202, RZ, RZ, R50 ;  /* 0x000000ffffca7224 */ /* 0x008fe400078e0032 */
[----:B------:R-:W-:Y:S01]  /*1b80*/  IMAD.MOV.U32 R203, RZ, RZ, R49 ;  /* 0x000000ffffcb7224 */ /* 0x000fe200078e0031 */
[----:B------:R3:W-:Y:S01]  /*1b90*/  STL.64 [R1+0x288], R194 ;  /* 0x000288c201007387 */ /* 0x0007e20000100a00 */
[----:B----4-:R-:W-:Y:S01]  /*1ba0*/  IMAD.MOV.U32 R200, RZ, RZ, R52 ;  /* 0x000000ffffc87224 */ /* 0x010fe200078e0034 */
[----:B------:R-:W-:-:S02]  /*1bb0*/  MOV R201, R51 ;  /* 0x0000003300c97202 */ /* 0x000fc40000000f00 */
[----:B------:R4:W-:Y:S01]  /*1bc0*/  STL.64 [R1+0x280], R192 ;  /* 0x000280c001007387 */ /* 0x0009e20000100a00 */
[----:B-1----:R-:W-:Y:S02]  /*1bd0*/  IMAD.MOV.U32 R198, RZ, RZ, R54 ;  /* 0x000000ffffc67224 */ /* 0x002fe400078e0036 */
[----:B------:R-:W-:Y:S01]  /*1be0*/  IMAD.MOV.U32 R199, RZ, RZ, R53 ;  /* 0x000000ffffc77224 */ /* 0x000fe200078e0035 */
[----:B------:R1:W-:Y:S01]  /*1bf0*/  STL.64 [R1+0x278], R190 ;  /* 0x000278be01007387 */ /* 0x0003e20000100a00 */
[----:B--2---:R-:W-:Y:S01]  /*1c00*/  IMAD.MOV.U32 R196, RZ, RZ, R56 ;  /* 0x000000ffffc47224 */ /* 0x004fe200078e0038 */
[----:B------:R-:W-:Y:S02]  /*1c10*/  MOV R197, R55 ;  /* 0x0000003700c57202 */ /* 0x000fe40000000f00 */
[----:B------:R2:W-:Y:S01]  /*1c20*/  STL.64 [R1+0x270], R188 ;  /* 0x000270bc01007387 */ /* 0x0005e20000100a00 */
[----:B---3--:R-:W-:Y:S02]  /*1c30*/  IMAD.MOV.U32 R194, RZ, RZ, R58 ;  /* 0x000000ffffc27224 */ /* 0x008fe400078e003a */
[----:B------:R-:W-:Y:S01]  /*1c40*/  IMAD.MOV.U32 R195, RZ, RZ, R57 ;  /* 0x000000ffffc37224 */ /* 0x000fe200078e0039 */
[----:B----4-:R-:W-:Y:S01]  /*1c50*/  MOV R193, R59 ;  /* 0x0000003b00c17202 */ /* 0x010fe20000000f00 */
[----:B------:R-:W-:-:S02]  /*1c60*/  IMAD.MOV.U32 R192, RZ, RZ, R60 ;  /* 0x000000ffffc07224 */ /* 0x000fc400078e003c */
[----:B-1----:R-:W-:Y:S02]  /*1c70*/  IMAD.MOV.U32 R190, RZ, RZ, R62 ;  /* 0x000000ffffbe7224 */ /* 0x002fe400078e003e */
[----:B------:R-:W-:Y:S02]  /*1c80*/  IMAD.MOV.U32 R191, RZ, RZ, R61 ;  /* 0x000000ffffbf7224 */ /* 0x000fe400078e003d */
[----:B--2---:R-:W-:Y:S01]  /*1c90*/  IMAD.MOV.U32 R188, RZ, RZ, R64 ;  /* 0x000000ffffbc7224 */ /* 0x004fe200078e0040 */
[----:B------:R-:W-:Y:S01]  /*1ca0*/  MOV R189, R63 ;  /* 0x0000003f00bd7202 */ /* 0x000fe20000000f00 */
[----:B------:R-:W-:Y:S02]  /*1cb0*/  WARPGROUP.DEPBAR.LE gsb0, 0x0 ;  /* 0x00008000000079c5 */ /* 0x000fe40000010000 */
[----:B------:R-:W-:-:S06]  /*1cc0*/  WARPGROUP.ARRIVE ;  /* 0x00000000000079c5 */ /* 0x000fcc0000000000 */
[----:B------:R-:W-:Y:S01]  /*1cd0*/  HGMMA.64x128x16.F32 R24, gdesc[UR12], RZ, !UPT, gsb0 ;  /* 0x01e000000c1879f0 */ /* 0x000fe2000c0008ff */
[----:B------:R-:W-:Y:S02]  /*1ce0*/  UIADD3 UR12, UR4, 0x2, URZ ;  /* 0x00000002040c7890 */ /* 0x000fe4000fffe03f */
[----:B------:R-:W-:Y:S01]  /*1cf0*/  UIADD3 UR14, UR8, 0x2, URZ ;  /* 0x00000002080e7890 */ /* 0x000fe2000fffe03f */
[----:B------:R-:W-:Y:S01]  /*1d00*/  UMOV UR13, 0x40000040 ;  /* 0x40000040000d7882 */ /* 0x000fe20000000000 */
[----:B------:R-:W-:Y:S01]  /*1d10*/  UMOV UR15, 0x40000040 ;  /* 0x40000040000f7882 */ /* 0x000fe20000000000 */
[----:B------:R-:W-:Y:S02]  /*1d20*/  WARPGROUP.DEPBAR.LE gsb0, 0x0 ;  /* 0x00008000000079c5 */ /* 0x000fe40000010000 */
[----:B------:R-:W-:-:S06]  /*1d30*/  WARPGROUP.ARRIVE ;  /* 0x00000000000079c5 */ /* 0x000fcc0000000000 */
[----:B------:R-:W-:Y:S03]  /*1d40*/  HGMMA.64x128x16.F32 R188, gdesc[UR12], R188, gsb0 ;  /* 0x01e000000cbc79f0 */ /* 0x000fe600080008bc */
[----:B------:R-:W-:Y:S02]  /*1d50*/  WARPGROUP.DEPBAR.LE gsb0, 0x0 ;  /* 0x00008000000079c5 */ /* 0x000fe40000010000 */
[----:B------:R-:W-:Y:S04]  /*1d60*/  STL.64 [R1], R188 ;  /* 0x000000bc01007387 */ /* 0x000fe80000100a00 */
[----:B------:R-:W-:Y:S04]  /*1d70*/  STL.64 [R1+0x8], R190 ;  /* 0x000008be01007387 */ /* 0x000fe80000100a00 */
        /* <DEDUP_REMOVED lines=11> */
[----:B------:R1:W-:Y:S04]  /*1e30*/  STL.64 [R1+0x68], R214 ;  /* 0x000068d601007387 */ /* 0x0003e80000100a00 */
        /* <DEDUP_REMOVED lines=18> */
[----:B-1----:R-:W2:Y:S04]  /*1f60*/  LDL.LU.64 R214, [R1+0x2d8] ;  /* 0x0002d80001d67983 */ /* 0x002ea80000300a00 */
[----:B------:R-:W2:Y:S04]  /*1f70*/  LDL.LU.64 R212, [R1+0x2d0] ;  /* 0x0002d00001d47983 */ /* 0x000ea80000300a00 */
        /* <DEDUP_REMOVED lines=11> */
[----:B------:R-:W2:Y:S01]  /*2030*/  LDL.LU.64 R188, [R1+0x270] ;  /* 0x0002700001bc7983 */ /* 0x000ea20000300a00 */
[----:B------:R-:W-:Y:S01]  /*2040*/  UIADD3 UR12, UR4, 0x202, URZ ;  /* 0x00000202040c7890 */ /* 0x000fe2000fffe03f */
[----:B------:R-:W-:Y:S01]  /*2050*/  UMOV UR13, 0x40000040 ;  /* 0x40000040000d7882 */ /* 0x000fe20000000000 */
[----:B--2---:R-:W-:-:S07]  /*2060*/  WARPGROUP.ARRIVE ;  /* 0x00000000000079c5 */ /* 0x004fce0000000000 */
[----:B------:R-:W-:Y:S01]  /*2070*/  HGMMA.64x128x16.F32 R152, gdesc[UR12], R152, gsb0 ;  /* 0x01e000000c9879f0 */ /* 0x000fe20008000898 */
[----:B------:R-:W-:Y:S02]  /*2080*/  UIADD3 UR12, UR4, 0x402, URZ ;  /* 0x00000402040c7890 */ /* 0x000fe4000fffe03f */
[----:B------:R-:W-:Y:S02]  /*2090*/  WARPGROUP.DEPBAR.LE gsb0, 0x0 ;  /* 0x00008000000079c5 */ /* 0x000fe40000010000 */
        /* <DEDUP_REMOVED lines=32> */
[----:B-1----:R-:W2:Y:S04]  /*22a0*/  LDL.LU.64 R152, [R1] ;  /* 0x0000000001987983 */ /* 0x002ea80000300a00 */
        /* <DEDUP_REMOVED lines=31> */
[----:B------:R-:W-:Y:S01]  /*24a0*/  WARPGROUP.ARRIVE ;  /* 0x00000000000079c5 */ /* 0x000fe20000000000 */
[----:B------:R-:W-:-:S05]  /*24b0*/  UMOV UR13, 0x40000040 ;  /* 0x40000040000d7882 */ /* 0x000fca0000000000 */
[----:B------:R-:W-:Y:S01]  /*24c0*/  HGMMA.64x128x16.F32 R88, gdesc[UR12], R88, gsb0 ;  /* 0x01e000000c5879f0 */ /* 0x000fe20008000858 */
[----:B------:R-:W-:Y:S01]  /*24d0*/  UIADD3 UR12, UR4, 0x602, URZ ;  /* 0x00000602040c7890 */ /* 0x000fe2000fffe03f */
[----:B------:R-:W-:Y:S01]  /*24e0*/  UMOV UR13, 0x40000040 ;  /* 0x40000040000d7882 */ /* 0x000fe20000000000 */
[----:B------:R-:W-:Y:S02]  /*24f0*/  WARPGROUP.DEPBAR.LE gsb0, 0x0 ;  /* 0x00008000000079c5 */ /* 0x000fe40000010000 */
[----:B------:R-:W-:-:S07]  /*2500*/  WARPGROUP.ARRIVE ;  /* 0x00000000000079c5 */ /* 0x000fce0000000000 */
[----:B------:R-:W-:Y:S01]  /*2510*/  HGMMA.64x128x16.F32 R24, gdesc[UR12], R24, gsb0 ;  /* 0x01e000000c1879f0 */ /* 0x000fe20008000818 */
[----:B------:R-:W-:Y:S02]  /*2520*/  UIADD3 UR12, UR4, 0x4, URZ ;  /* 0x00000004040c7890 */ /* 0x000fe4000fffe03f */
[----:B------:R-:W-:Y:S01]  /*2530*/  UIADD3 UR14, UR8, 0x4, URZ ;  /* 0x00000004080e7890 */ /* 0x000fe2000fffe03f */
[----:B------:R-:W-:Y:S01]  /*2540*/  UMOV UR13, 0x40000040 ;  /* 0x40000040000d7882 */ /* 0x000fe20000000000 */
[----:B------:R-:W-:Y:S01]  /*2550*/  UMOV UR15, 0x40000040 ;  /* 0x40000040000f7882 */ /* 0x000fe20000000000 */
[----:B------:R-:W-:Y:S02]  /*2560*/  WARPGROUP.DEPBAR.LE gsb0, 0x0 ;  /* 0x00008000000079c5 */ /* 0x000fe40000010000 */
[----:B--2---:R-:W-:-:S06]  /*2570*/  WARPGROUP.ARRIVE ;  /* 0x00000000000079c5 */ /* 0x004fcc0000000000 */
[----:B------:R-:W-:Y:S03]  /*2580*/  HGMMA.64x128x16.F32 R152, gdesc[UR12], R152, gsb0 ;  /* 0x01e000000c9879f0 */ /* 0x000fe60008000898 */
[----:B------:R-:W-:Y:S02]  /*2590*/  WARPGROUP.DEPBAR.LE gsb0, 0x0 ;  /* 0x00008000000079c5 */ /* 0x000fe40000010000 */
[----:B------:R-:W-:Y:S01]  /*25a0*/  STL.64 [R1], R152 ;  /* 0x0000009801007387 */ /* 0x000fe20000100a00 */
[----:B------:R-:W-:Y:S01]  /*25b0*/  IMAD.MOV.U32 R2, RZ, RZ, R214 ;  /* 0x000000ffff027224 */ /* 0x000fe200078e00d6 */
[----:B------:R-:W-:Y:S01]  /*25c0*/  MOV R3, R213 ;  /* 0x000000d500037202 */ /* 0x000fe20000000f00 */
[----:B------:R-:W-:Y:S01]  /*25d0*/  IMAD.MOV.U32 R0, RZ, RZ, R215 ;  /* 0x000000ffff007224 */ /* 0x000fe200078e00d7 */
[----:B------:R1:W-:Y:S01]  /*25e0*/  STL.64 [R1+0x8], R154 ;  /* 0x0000089a01007387 */ /* 0x0003e20000100a00 */
[----:B------:R-:W-:Y:S01]  /*25f0*/  IMAD.MOV.U32 R4, RZ, RZ, R212 ;  /* 0x000000ffff047224 */ /* 0x000fe200078e00d4 */
[----:B------:R-:W-:Y:S01]  /*2600*/  MOV R7, R209 ;  /* 0x000000d100077202 */ /* 0x000fe20000000f00 */
[----:B------:R-:W-:Y:S01]  /*2610*/  IMAD.MOV.U32 R6, RZ, RZ, R210 ;  /* 0x000000ffff067224 */ /* 0x000fe200078e00d2 */
[----:B------:R-:W2:Y:S01]  /*2620*/  LDL.LU.64 R214, [R1+0x268] ;  /* 0x0002680001d67983 */ /* 0x000ea20000300a00 */
        /* <DEDUP_REMOVED lines=52> */
[----:B------:R-:W-:-:S02]  /*2970*/  IMAD.MOV.U32 R234, RZ, RZ, R174 ;  /* 0x000000ffffea7224 */ /* 0x000fc400078e00ae */
[----:B------:R-:W-:Y:S01]  /*2980*/  IMAD.MOV.U32 R233, RZ, RZ, R175 ;  /* 0x000000ffffe97224 */ /* 0x000fe200078e00af */
[----:B------:R-:W2:Y:S01]  /*2990*/  LDL.LU.64 R186, [R1+0x1f8] ;  /* 0x0001f80001ba7983 */ /* 0x000ea20000300a00 */
[----:B------:R-:W-:Y:S02]  /*29a0*/  IMAD.MOV.U32 R236, RZ, RZ, R172 ;  /* 0x000000ffffec7224 */ /* 0x000fe400078e00ac */
[----:B------:R-:W-:Y:S01]  /*29b0*/  IMAD.MOV.U32 R238, RZ, RZ, R170 ;  /* 0x000000ffffee7224 */ /* 0x000fe200078e00aa */
[----:B------:R-:W2:Y:S01]  /*29c0*/  LDL.LU.64 R184, [R1+0x1f0] ;  /* 0x0001f00001b87983 */ /* 0x000ea20000300a00 */
[----:B------:R-:W-:Y:S02]  /*29d0*/  IMAD.MOV.U32 R237, RZ, RZ, R171 ;  /* 0x000000ffffed7224 */ /* 0x000fe400078e00ab */
        /* <DEDUP_REMOVED lines=14> */
[----:B------:R-:W-:-:S03]  /*2ac0*/  IMAD.MOV.U32 R252, RZ, RZ, R156 ;  /* 0x000000fffffc7224 */ /* 0x000fc600078e009c */
        /* <DEDUP_REMOVED lines=9> */
[----:B-1----:R-:W2:Y:S04]  /*2b60*/  LDL.LU.64 R154, [R1+0x178] ;  /* 0x00017800019a7983 */ /* 0x002ea80000300a00 */
[----:B------:R-:W2:Y:S01]  /*2b70*/  LDL.LU.64 R152, [R1+0x170] ;  /* 0x0001700001987983 */ /* 0x000ea20000300a00 */
[----:B------:R-:W-:Y:S01]  /*2b80*/  UIADD3 UR12, UR4, 0x204, URZ ;  /* 0x00000204040c7890 */ /* 0x000fe2000fffe03f */
[----:B------:R-:W-:Y:S01]  /*2b90*/  UMOV UR13, 0x40000040 ;  /* 0x40000040000d7882 */ /* 0x000fe20000000000 */
[----:B--2---:R-:W-:-:S07]  /*2ba0*/  WARPGROUP.ARRIVE ;  /* 0x00000000000079c5 */ /* 0x004fce0000000000 */
[----:B------:R-:W-:Y:S01]  /*2bb0*/  HGMMA.64x128x16.F32 R152, gdesc[UR12], R152, gsb0 ;  /* 0x01e000000c9879f0 */ /* 0x000fe20008000898 */
[----:B------:R-:W-:Y:S01]  /*2bc0*/  UIADD3 UR12, UR4, 0x404, URZ ;  /* 0x00000404040c7890 */ /* 0x000fe2000fffe03f */
[----:B------:R-:W-:Y:S01]  /*2bd0*/  UMOV UR13, 0x40000040 ;  /* 0x40000040000d7882 */ /* 0x000fe20000000000 */
        /* <DEDUP_REMOVED lines=15> */
[----:B-1----:R-:W2:Y:S04]  /*2cd0*/  LDL.LU R188, [R1] ;  /* 0x0000000001bc7983 */ /* 0x002ea80000300800 */
[----:B------:R-:W2:Y:S04]  /*2ce0*/  LDL.LU R189, [R1+0x4] ;  /* 0x0000040001bd7983 */ /* 0x000ea80000300800 */
[----:B------:R-:W2:Y:S04]  /*2cf0*/  LDL.LU R190, [R1+0x8] ;  /* 0x0000080001be7983 */ /* 0x000ea80000300800 */
[----:B------:R-:W2:Y:S01]  /*2d00*/  LDL.LU R191, [R1+0xc] ;  /* 0x00000c0001bf7983 */ /* 0x000ea20000300800 */
[----:B------:R-:W-:-:S06]  /*2d10*/  WARPGROUP.ARRIVE ;  /* 0x00000000000079c5 */ /* 0x000fcc0000000000 */
[----:B------:R-:W-:Y:S01]  /*2d20*/  HGMMA.64x128x16.F32 R88, gdesc[UR12], R88, gsb0 ;  /* 0x01e000000c5879f0 */ /* 0x000fe20008000858 */
[----:B------:R-:W-:Y:S01]  /*2d30*/  UIADD3 UR12, UR4, 0x604, URZ ;  /* 0x00000604040c7890 */ /* 0x000fe2000fffe03f */
[----:B------:R-:W-:Y:S01]  /*2d40*/  UMOV UR13, 0x40000040 ;  /* 0x40000040000d7882 */ /* 0x000fe20000000000 */
        /* <DEDUP_REMOVED lines=18> */
[----:B------:R-:W-:Y:S01]  /*2e70*/  IMAD.MOV.U32 R206, RZ, RZ, R238 ;  /* 0x000000ffffce7224 */ /* 0x000fe200078e00ee */
[----:B------:R-:W-:Y:S01]  /*2e80*/  MOV R238, R14 ;  /* 0x0000000e00ee7202 */ /* 0x000fe20000000f00 */
[----:B------:R-:W-:Y:S01]  /*2e90*/  IMAD.MOV.U32 R207, RZ, RZ, R237 ;  /* 0x000000ffffcf7224 */ /* 0x000fe200078e00ed */
[----:B------:R-:W-:Y:S02]  /*2ea0*/  WARPGROUP.DEPBAR.LE gsb0, 0x0 ;  /* 0x00008000000079c5 */ /* 0x000fe40000010000 */
[----:B------:R-:W-:-:S06]  /*2eb0*/  WARPGROUP.ARRIVE ;  /* 0x00000000000079c5 */ /* 0x000fcc0000000000 */
[----:B------:R-:W-:Y:S01]  /*2ec0*/  HGMMA.64x128x16.F32 R24, gdesc[UR12], R24, gsb0 ;  /* 0x01e000000c1879f0 */ /* 0x000fe20008000818 */
[----:B------:R-:W-:Y:S02]  /*2ed0*/  IMAD.MOV.U32 R208, RZ, RZ, R236 ;  /* 0x000000ffffd07224 */ /* 0x000fe400078e00ec */
[----:B------:R-:W-:Y:S01]  /*2ee0*/  IMAD.MOV.U32 R210, RZ, RZ, R234 ;  /* 0x000000ffffd27224 */ /* 0x000fe200078e00ea */
[----:B------:R-:W-:Y:S01]  /*2ef0*/  MOV R234, R18 ;  /* 0x0000001200ea7202 */ /* 0x000fe20000000f00 */
[----:B------:R-:W-:Y:S02]  /*2f00*/  IMAD.MOV.U32 R211, RZ, RZ, R233 ;  /* 0x000000ffffd37224 */ /* 0x000fe400078e00e9 */
[----:B------:R-:W-:Y:S02]  /*2f10*/  IMAD.MOV.U32 R212, RZ, RZ, R232 ;  /* 0x000000ffffd47224 */ /* 0x000fe400078e00e8 */
        /* <DEDUP_REMOVED lines=20> */
[----:B------:R-:W-:Y:S01]  /*3060*/  IMAD.MOV.U32 R251, RZ, RZ, R0 ;  /* 0x000000fffffb7224 */ /* 0x000fe200078e0000 */
[----:B------:R-:W-:-:S02]  /*3070*/  UIADD3 UR12, UR4, 0x6, URZ ;  /* 0x00000006040c7890 */ /* 0x000fc4000fffe03f */
[----:B------:R-:W-:Y:S01]  /*3080*/  UIADD3 UR14, UR8, 0x6, URZ ;  /* 0x00000006080e7890 */ /* 0x000fe2000fffe03f */
[----:B------:R-:W-:Y:S01]  /*3090*/  UMOV UR13, 0x40000040 ;  /* 0x40000040000d7882 */ /* 0x000fe20000000000 */
[----:B------:R-:W-:Y:S01]  /*30a0*/  UMOV UR15, 0x40000040 ;  /* 0x40000040000f7882 */ /* 0x000fe20000000000 */
[----:B------:R-:W-:Y:S02]  /*30b0*/  WARPGROUP.DEPBAR.LE gsb0, 0x0 ;  /* 0x00008000000079c5 */ /* 0x000fe40000010000 */
[----:B--2---:R-:W-:-:S06]  /*30c0*/  WARPGROUP.ARRIVE ;  /* 0x00000000000079c5 */ /* 0x004fcc0000000000 */
        /* <DEDUP_REMOVED lines=34> */
[----:B-1----:R-:W3:Y:S04]  /*32f0*/  LDL.LU.64 R214, [R1+0x168] ;  /* 0x0001680001d67983 */ /* 0x002ee80000300a00 */
[----:B------:R-:W3:Y:S04]  /*3300*/  LDL.LU.64 R212, [R1+0x160] ;  /* 0x0001600001d47983 */ /* 0x000ee80000300a00 */
        /* <DEDUP_REMOVED lines=11> */
[----:B------:R-:W3:Y:S01]  /*33c0*/  LDL.LU.64 R188, [R1+0x100] ;  /* 0x0001000001bc7983 */ /* 0x000ee20000300a00 */
[----:B------:R-:W-:Y:S01]  /*33d0*/  UIADD3 UR12, UR4, 0x206, URZ ;  /* 0x00000206040c7890 */ /* 0x000fe2000fffe03f */
[----:B------:R-:W-:Y:S01]  /*33e0*/  UMOV UR13, 0x40000040 ;  /* 0x40000040000d7882 */ /* 0x000fe20000000000 */
[----:B---3--:R-:W-:-:S07]  /*33f0*/  WARPGROUP.ARRIVE ;  /* 0x00000000000079c5 */ /* 0x008fce0000000000 */
[----:B------:R-:W-:Y:S01]  /*3400*/  HGMMA.64x128x16.F32 R152, gdesc[UR12], R152, gsb0 ;  /* 0x01e000000c9879f0 */ /* 0x000fe20008000898 */
[----:B------:R-:W-:Y:S01]  /*3410*/  UIADD3 UR12, UR4, 0x406, URZ ;  /* 0x00000406040c7890 */ /* 0x000fe2000fffe03f */
[----:B------:R-:W-:Y:S01]  /*3420*/  UMOV UR13, 0x40000040 ;  /* 0x40000040000d7882 */ /* 0x000fe20000000000 */
[----:B------:R-:W-:Y:S02]  /*3430*/  WARPGROUP.DEPBAR.LE gsb0, 0x0 ;  /* 0x00008000000079c5 */ /* 0x000fe40000010000 */
[----:B------:R-:W-:-:S07]  /*3440*/  WARPGROUP.ARRIVE ;  /* 0x00000000000079c5 */ /* 0x000fce0000000000 */
[----:B------:R-:W-:Y:S01]  /*3450*/  HGMMA.64x128x16.F32 R88, gdesc[UR12], R88, gsb0 ;  /* 0x01e000000c5879f0 */ /* 0x000fe20008000858 */
[----:B------:R-:W-:Y:S01]  /*3460*/  UIADD3 UR12, UR4, 0x606, URZ ;  /* 0x00000606040c7890 */ /* 0x000fe2000fffe03f */
[----:B------:R-:W-:Y:S02]  /*3470*/  UMOV UR13, 0x40000040 ;  /* 0x40000040000d7882 */ /* 0x000fe40000000000 */
[----:B------:R-:W-:Y:S01]  /*3480*/  UMOV UR4, 0x1 ;  /* 0x0000000100047882 */ /* 0x000fe20000000000 */
[----:B------:R-:W-:Y:S02]  /*3490*/  WARPGROUP.DEPBAR.LE gsb0, 0x0 ;  /* 0x00008000000079c5 */ /* 0x000fe40000010000 */
[----:B------:R-:W-:-:S06]  /*34a0*/  WARPGROUP.ARRIVE ;  /* 0x00000000000079c5 */ /* 0x000fcc0000000000 */
[----:B--2---:R-:W-:Y:S03]  /*34b0*/  HGMMA.64x128x16.F32 R24, gdesc[UR12], R24, gsb0 ;  /* 0x01e000000c1879f0 */ /* 0x004fe60008000818 */
[----:B------:R-:W-:Y:S02]  /*34c0*/  WARPGROUP.DEPBAR.LE gsb0, 0x0 ;  /* 0x00008000000079c5 */ /* 0x000fe40000010000 */
.L_x_10:
[----:B------:R-:W-:-:S04]  /*34d0*/  UISETP.LT.AND UP0, UPT, UR5, 0x1, UPT ;  /* 0x000000010500788c */ /* 0x000fc8000bf01270 */
[----:B------:R-:W-:-:S04]  /*34e0*/  USEL UR7, UR5, 0x1, UP0 ;  /* 0x0000000105077887 */ /* 0x000fc80008000000 */
[----:B------:R-:W-:-:S04]  /*34f0*/  UIADD3 UR7, UR5, -UR7, URZ ;  /* 0x8000000705077290 */ /* 0x000fc8000fffe03f */
[----:B------:R-:W-:-:S06]  /*3500*/  UISETP.GE.AND UP0, UPT, UR7, 0x1, UPT ;  /* 0x000000010700788c */ /* 0x000fcc000bf06270 */
[----:B------:R-:W-:-:S13]  /*3510*/  PLOP3.LUT P1, PT, PT, PT, UP0, 0x80, 0x0 ;  /* 0x000000000000781c */ /* 0x000fda0003f2f008 */
[----:B------:R-:W-:Y:S05]  /*3520*/  @!P1 BRA `(.L_x_13) ;  /* 0x0000002800a09947 */ /* 0x000fea0003800000 */
[----:B------:R-:W-:Y:S01]  /*3530*/  IMAD.MOV.U32 R3, RZ, RZ, RZ ;  /* 0x000000ffff037224 */ /* 0x000fe200078e00ff */
[----:B------:R-:W-:Y:S02]  /*3540*/  ULOP3.LUT UR23, UR6, 0x1, URZ, 0xfc, !UPT ;  /* 0x0000000106177892 */ /* 0x000fe4000f8efc3f */
[----:B------:R-:W-:Y:S01]  /*3550*/  UISETP.NE.U32.AND UP0, UPT, UR4, URZ, UPT ;  /* 0x0000003f0400728c */ /* 0x000fe2000bf05070 */
[----:B------:R-:W-:Y:S01]  /*3560*/  UMOV UR8, UR7 ;  /* 0x0000000700087c82 */ /* 0x000fe20008000000 */
[----:B------:R-:W-:-:S09]  /*3570*/  UMOV UR5, URZ ;  /* 0x0000003f00057c82 */ /* 0x000fd20008000000 */
.L_x_18:
[----:B------:R-:W-:-:S06]  /*3580*/  UISETP.NE.AND UP1, UPT, UR23, 0x3, UPT ;  /* 0x000000031700788c */ /* 0x000fcc000bf25270 */
[----:B------:R-:W-:-:S13]  /*3590*/  PLOP3.LUT P2, PT, PT, PT, UP1, 0x80, 0x0 ;  /* 0x000000000000781c */ /* 0x000fda0003f4f018 */
[----:B------:R-:W-:Y:S05]  /*35a0*/  @!P2 BRA `(.L_x_14) ;  /* 0x000000000004a947 */ /* 0x000fea0003800000 */
[----:B------:R-:W-:Y:S01]  /*35b0*/  BPT.TRAP 0x1 ;  /* 0x000000040000795c */ /* 0x000fe20000300000 */
.L_x_14:
[----:B------:R-:W1:Y:S01]  /*35c0*/  S2UR UR10, SR_CgaCtaId ;  /* 0x00000000000a79c3 */ /* 0x000e620000008800 */
[----:B------:R-:W-:Y:S01]  /*35d0*/  UMOV UR9, 0x400 ;  /* 0x0000040000097882 */ /* 0x000fe20000000000 */
[----:B------:R-:W-:Y:S01]  /*35e0*/  SHF.L.U32 R2, R3, 0x1f, RZ ;  /* 0x0000001f03027819 */ /* 0x000fe200000006ff */
[----:B-1----:R-:W-:-:S04]  /*35f0*/  ULEA UR9, UR10, UR9, 0x18 ;  /* 0x000000090a097291 */ /* 0x002fc8000f8ec03f */
[----:B------:R-:W-:-:S12]  /*3600*/  ULEA UR10, UR4, UR9, 0x3 ;  /* 0x00000009040a7291 */ /* 0x000fd8000f8e183f */
.L_x_15:
[----:B-1----:R-:W-:-:S04]  /*3610*/  IMAD.U32 R0, RZ, RZ, UR10 ;  /* 0x0000000aff007e24 */ /* 0x002fc8000f8e00ff */
[----:B------:R1:W2:Y:S03]  /*3620*/  SYNCS.PHASECHK.TRANS64.TRYWAIT P1, [R0+URZ+0x30000], R2 ;  /* 0x03000002000075a7 */ /* 0x0002a6000802017f */
[----:B--2---:R-:W-:Y:S05]  /*3630*/  @!P1 NANOSLEEP.SYNCS 0x989680 ;  /* 0x009896800000995d */ /* 0x004fea0003900000 */
[----:B------:R-:W2:Y:S02]  /*3640*/  @!P1 SYNCS.PHASECHK.TRANS64 P1, [R0+URZ+0x30000], R2 ;  /* 0x03000002000095a7 */ /* 0x000ea4000802007f */
[----:B--2---:R-:W-:Y:S05]  /*3650*/  @!P1 BRA `(.L_x_15) ;  /* 0xfffffffc00ec9947 */ /* 0x004fea000383ffff */
        /* <DEDUP_REMOVED lines=32> */
[----:B--2---:R-:W2:Y:S04]  /*3860*/  LDL.LU.64 R24, [R1] ;  /* 0x0000000001187983 */ /* 0x004ea80000300a00 */
        /* <DEDUP_REMOVED lines=31> */
[----:B------:R-:W-:-:S02]  /*3a60*/  UIADD3 UR12, UR9, 0x20000, URZ ;  /* 0x00020000090c7890 */ /* 0x000fc4000fffe03f */
[----:B------:R-:W-:Y:S01]  /*3a70*/  USHF.R.U32.HI UR10, URZ, 0x4, UR9 ;  /* 0x000000043f0a7899 */ /* 0x000fe20008011609 */
[----:B------:R3:W-:Y:S01]  /*3a80*/  STL [R1+0x170], R3 ;  /* 0x0001700301007387 */ /* 0x0007e20000100800 */
[----:B------:R-:W-:Y:S02]  /*3a90*/  USHF.R.U32.HI UR12, URZ, 0x4, UR12 ;  /* 0x000000043f0c7899 */ /* 0x000fe4000801160c */
[----:B------:R-:W-:Y:S02]  /*3aa0*/  ULOP3.LUT UR10, UR10, 0x3fff, URZ, 0xc0, !UPT ;  /* 0x00003fff0a0a7892 */ /* 0x000fe4000f8ec03f */
[----:B------:R-:W-:Y:S02]  /*3ab0*/  ULOP3.LUT UR12, UR12, 0x3fff, URZ, 0xc0, !UPT ;  /* 0x00003fff0c0c7892 */ /* 0x000fe4000f8ec03f */
[----:B------:R-:W-:Y:S02]  /*3ac0*/  ULOP3.LUT UR10, UR10, 0x10000, URZ, 0xfc, !UPT ;  /* 0x000100000a0a7892 */ /* 0x000fe4000f8efc3f */
[----:B------:R-:W-:-:S02]  /*3ad0*/  ULOP3.LUT UR12, UR12, 0x10000, URZ, 0xfc, !UPT ;  /* 0x000100000c0c7892 */ /* 0x000fc4000f8efc3f */
[----:B------:R-:W-:Y:S02]  /*3ae0*/  ULEA UR10, UR4, UR10, 0xb ;  /* 0x0000000a040a7291 */ /* 0x000fe4000f8e583f */
[----:B------:R-:W-:Y:S01]  /*3af0*/  ULEA UR12, UR4, UR12, 0xa ;  /* 0x0000000c040c7291 */ /* 0x000fe2000f8e503f */
[----:B------:R-:W-:Y:S01]  /*3b00*/  UMOV UR17, 0x40000040 ;  /* 0x4000004000117882 */ /* 0x000fe20000000000 */
[----:B------:R-:W-:-:S03]  /*3b10*/  UMOV UR19, 0x40000040 ;  /* 0x4000004000137882 */ /* 0x000fc60000000000 */
[----:B------:R-:W-:Y:S02]  /*3b20*/  UMOV UR16, UR10 ;  /* 0x0000000a00107c82 */ /* 0x000fe40008000000 */
[----:B------:R-:W-:Y:S01]  /*3b30*/  UMOV UR18, UR12 ;  /* 0x0000000c00127c82 */ /* 0x000fe20008000000 */
[----:B--2---:R-:W-:-:S06]  /*3b40*/  WARPGROUP.ARRIVE ;  /* 0x00000000000079c5 */ /* 0x004fcc0000000000 */
[----:B------:R-:W-:Y:S01]  /*3b50*/  HGMMA.64x128x16.F32 R24, gdesc[UR16], R24, UP0, gsb0 ;  /* 0x01e00000101879f0 */ /* 0x000fe2000b800818 */
[----:B------:R-:W-:Y:S01]  /*3b60*/  UIADD3 UR16, UR10, 0x200, URZ ;  /* 0x000002000a107890 */ /* 0x000fe2000fffe03f */
[----:B------:R-:W-:Y:S01]  /*3b70*/  UMOV UR17, 0x40000040 ;  /* 0x4000004000117882 */ /* 0x000fe20000000000 */
[----:B------:R-:W-:Y:S02]  /*3b80*/  WARPGROUP.DEPBAR.LE gsb0, 0x0 ;  /* 0x00008000000079c5 */ /* 0x000fe40000010000 */
[----:B------:R-:W-:Y:S01]  /*3b90*/  STL.64 [R1], R24 ;  /* 0x0000001801007387 */ /* 0x000fe20000100a00 */
[----:B-1----:R-:W-:Y:S01]  /*3ba0*/  IMAD.MOV.U32 R2, RZ, RZ, R86 ;  /* 0x000000ffff027224 */ /* 0x002fe200078e0056 */
[----:B------:R-:W-:Y:S01]  /*3bb0*/  MOV R4, R84 ;  /* 0x0000005400047202 */ /* 0x000fe20000000f00 */
[----:B------:R-:W-:Y:S01]  /*3bc0*/  IMAD.MOV.U32 R0, RZ, RZ, R87 ;  /* 0x000000ffff007224 */ /* 0x000fe200078e0057 */
[----:B------:R1:W-:Y:S01]  /*3bd0*/  STL.64 [R1+0x8], R26 ;  /* 0x0000081a01007387 */ /* 0x0003e20000100a00 */
[----:B---3--:R-:W-:Y:S01]  /*3be0*/  IMAD.MOV.U32 R3, RZ, RZ, R85 ;  /* 0x000000ffff037224 */ /* 0x008fe200078e0055 */
        /* <DEDUP_REMOVED lines=28> */
[----:B------:R-:W-:Y:S01]  /*3db0*/  WARPGROUP.ARRIVE ;  /* 0x00000000000079c5 */ /* 0x000fe20000000000 */
        /* <DEDUP_REMOVED lines=15> */
[----:B------:R-:W-:Y:S01]  /*3eb0*/  HGMMA.64x128x16.F32 R152, gdesc[UR16], R152, UP0, gsb0 ;  /* 0x01e00000109879f0 */ /* 0x000fe2000b800898 */
        /* <DEDUP_REMOVED lines=45> */
[----:B------:R-:W-:-:S03]  /*4190*/  WARPGROUP.DEPBAR.LE gsb0, 0x0 ;  /* 0x00008000000079c5 */ /* 0x000fc60000010000 */
        /* <DEDUP_REMOVED lines=14> */
[----:B-1----:R-:W3:Y:S04]  /*4280*/  LDL.LU R188, [R1] ;  /* 0x0000000001bc7983 */ /* 0x002ee80000300800 */
[----:B------:R-:W3:Y:S04]  /*4290*/  LDL.LU R189, [R1+0x4] ;  /* 0x0000040001bd7983 */ /* 0x000ee80000300800 */
[----:B------:R-:W3:Y:S04]  /*42a0*/  LDL.LU R190, [R1+0x8] ;  /* 0x0000080001be7983 */ /* 0x000ee80000300800 */
[----:B------:R-:W3:Y:S01]  /*42b0*/  LDL.LU R191, [R1+0xc] ;  /* 0x00000c0001bf7983 */ /* 0x000ee20000300800 */
[----:B------:R-:W-:Y:S01]  /*42c0*/  UIADD3 UR16, UR10, 0x400, URZ ;  /* 0x000004000a107890 */ /* 0x000fe2000fffe03f */
[----:B------:R-:W-:Y:S01]  /*42d0*/  WARPGROUP.ARRIVE ;  /* 0x00000000000079c5 */ /* 0x000fe20000000000 */
[----:B------:R-:W-:-:S07]  /*42e0*/  UMOV UR17, 0x40000040 ;  /* 0x4000004000117882 */ /* 0x000fce0000000000 */
[----:B------:R-:W-:Y:S01]  /*42f0*/  HGMMA.64x128x16.F32 R88, gdesc[UR16], R88, UP0, gsb0 ;  /* 0x01e00000105879f0 */ /* 0x000fe2000b800858 */
[----:B------:R-:W-:Y:S01]  /*4300*/  UIADD3 UR16, UR10, 0x600, URZ ;  /* 0x000006000a107890 */ /* 0x000fe2000fffe03f */
        /* <DEDUP_REMOVED lines=21> */
[----:B------:R-:W-:Y:S02]  /*4460*/  WARPGROUP.DEPBAR.LE gsb0, 0x0 ;  /* 0x00008000000079c5 */ /* 0x000fe40000010000 */
[----:B--2---:R-:W-:-:S06]  /*4470*/  WARPGROUP.ARRIVE ;  /* 0x00000000000079c5 */ /* 0x004fcc0000000000 */
[----:B------:R-:W-:Y:S01]  /*4480*/  HGMMA.64x128x16.F32 R24, gdesc[UR16], R24, UP0, gsb0 ;  /* 0x01e00000101879f0 */ /* 0x000fe2000b800818 */
[----:B------:R-:W-:Y:S01]  /*4490*/  IMAD.MOV.U32 R207, RZ, RZ, R237 ;  /* 0x000000ffffcf7224 */ /* 0x000fe200078e00ed */
[----:B------:R-:W-:Y:S01]  /*44a0*/  MOV R237, R15 ;  /* 0x0000000f00ed7202 */ /* 0x000fe20000000f00 */
[----:B------:R-:W-:Y:S02]  /*44b0*/  IMAD.MOV.U32 R209, RZ, RZ, R235 ;  /* 0x000000ffffd17224 */ /* 0x000fe400078e00eb */
[----:B------:R-:W-:Y:S02]  /*44c0*/  IMAD.MOV.U32 R210, RZ, RZ, R234 ;  /* 0x000000ffffd27224 */ /* 0x000fe400078e00ea */
[----:B------:R-:W-:Y:S01]  /*44d0*/  IMAD.MOV.U32 R211, RZ, RZ, R233 ;  /* 0x000000ffffd37224 */ /* 0x000fe200078e00e9 */
[----:B------:R-:W-:Y:S01]  /*44e0*/  MOV R233, R19 ;  /* 0x0000001300e97202 */ /* 0x000fe20000000f00 */
[----:B------:R-:W-:Y:S02]  /*44f0*/  IMAD.MOV.U32 R213, RZ, RZ, R231 ;  /* 0x000000ffffd57224 */ /* 0x000fe400078e00e7 */
[----:B------:R-:W-:-:S02]  /*4500*/  IMAD.MOV.U32 R214, RZ, RZ, R230 ;  /* 0x000000ffffd67224 */ /* 0x000fc400078e00e6 */
[----:B------:R-:W-:Y:S01]  /*4510*/  IMAD.MOV.U32 R215, RZ, RZ, R229 ;  /* 0x000000ffffd77224 */ /* 0x000fe200078e00e5 */
[----:B------:R-:W-:Y:S01]  /*4520*/  MOV R229, R23 ;  /* 0x0000001700e57202 */ /* 0x000fe20000000f00 */
        /* <DEDUP_REMOVED lines=22> */
[----:B---3--:R-:W-:-:S06]  /*4690*/  WARPGROUP.ARRIVE ;  /* 0x00000000000079c5 */ /* 0x008fcc0000000000 */
        /* <DEDUP_REMOVED lines=143> */
[----:B------:R-:W-:-:S02]  /*4f90*/  IMAD.MOV.U32 R6, RZ, RZ, R211 ;  /* 0x000000ffff067224 */ /* 0x000fc400078e00d3 */
[----:B------:R-:W-:Y:S01]  /*4fa0*/  IMAD.MOV.U32 R9, RZ, RZ, R208 ;  /* 0x000000ffff097224 */ /* 0x000fe200078e00d0 */
[----:B------:R-:W2:Y:S01]  /*4fb0*/  LDL.LU.64 R212, [R1+0x268] ;  /* 0x0002680001d47983 */ /* 0x000ea20000300a00 */
[----:B------:R-:W-:Y:S01]  /*4fc0*/  IMAD.MOV.U32 R11, RZ, RZ, R206 ;  /* 0x000000ffff0b7224 */ /* 0x000fe200078e00ce */
[----:B------:R-:W-:Y:S01]  /*4fd0*/  MOV R12, R205 ;  /* 0x000000cd000c7202 */ /* 0x000fe20000000f00 */
[----:B------:R-:W-:Y:S01]  /*4fe0*/  IMAD.MOV.U32 R10, RZ, RZ, R207 ;  /* 0x000000ffff0a7224 */ /* 0x000fe200078e00cf */
[----:B------:R-:W2:Y:S01]  /*4ff0*/  LDL.LU.64 R210, [R1+0x260] ;  /* 0x0002600001d27983 */ /* 0x000ea20000300a00 */
[----:B------:R-:W-:-:S03]  /*5000*/  IMAD.MOV.U32 R13, RZ, RZ, R204 ;  /* 0x000000ffff0d7224 */ /* 0x000fc600078e00cc */
        /* <DEDUP_REMOVED lines=127> */
[----:B------:R-:W-:-:S02]  /*5800*/  WARPGROUP.DEPBAR.LE gsb0, 0x0 ;  /* 0x00008000000079c5 */ /* 0x000fc40000010000 */
        /* <DEDUP_REMOVED lines=23> */
[----:B------:R-:W-:Y:S01]  /*5980*/  IMAD.MOV.U32 R250, RZ, RZ, R2 ;  /* 0x000000fffffa7224 */ /* 0x000fe200078e0002 */
[----:B------:R-:W-:Y:S01]  /*5990*/  UIADD3 UR14, UR10, 0x6, URZ ;  /* 0x000000060a0e7890 */ /* 0x000fe2000fffe03f */
[----:B------:R-:W-:Y:S01]  /*59a0*/  IMAD.MOV.U32 R233, RZ, RZ, R20 ;  /* 0x000000ffffe97224 */ /* 0x000fe200078e0014 */
[----:B------:R-:W-:Y:S01]  /*59b0*/  UIADD3 UR16, UR12, 0x6, URZ ;  /* 0x000000060c107890 */ /* 0x000fe2000fffe03f */
[----:B------:R-:W-:Y:S01]  /*59c0*/  IMAD.MOV.U32 R234, RZ, RZ, R19 ;  /* 0x000000ffffea7224 */ /* 0x000fe200078e0013 */
[----:B------:R-:W-:Y:S01]  /*59d0*/  UMOV UR13, 0x40000040 ;  /* 0x40000040000d7882 */ /* 0x000fe20000000000 */
[----:B------:R-:W-:Y:S01]  /*59e0*/  IMAD.MOV.U32 R237, RZ, RZ, R16 ;  /* 0x000000ffffed7224 */ /* 0x000fe200078e0010 */
[----:B------:R-:W-:Y:S01]  /*59f0*/  UMOV UR15, 0x40000040 ;  /* 0x40000040000f7882 */ /* 0x000fe20000000000 */
[----:B------:R-:W-:Y:S01]  /*5a00*/  UMOV UR12, UR14 ;  /* 0x0000000e000c7c82 */ /* 0x000fe20008000000 */
[----:B------:R1:W5:Y:S01]  /*5a10*/  LDL.LU R3, [R1+0x170] ;  /* 0x0001700001037983 */ /* 0x0003620000300800 */
[----:B------:R-:W-:Y:S01]  /*5a20*/  UMOV UR14, UR16 ;  /* 0x00000010000e7c82 */ /* 0x000fe20008000000 */
[----:B------:R-:W-:-:S02]  /*5a30*/  WARPGROUP.DEPBAR.LE gsb0, 0x0 ;  /* 0x00008000000079c5 */ /* 0x000fc40000010000 */
        /* <DEDUP_REMOVED lines=35> */
[----:B--2---:R-:W2:Y:S04]  /*5c70*/  LDL.LU.64 R214, [R1+0x168] ;  /* 0x0001680001d67983 */ /* 0x004ea80000300a00 */
        /* <DEDUP_REMOVED lines=20> */
[----:B------:R-:W-:-:S07]  /*5dc0*/  WARPGROUP.ARRIVE ;  /* 0x00000000000079c5 */ /* 0x000fce0000000000 */
[----:B------:R-:W-:Y:S01]  /*5dd0*/  HGMMA.64x128x16.F32 R88, gdesc[UR12], R88, gsb0 ;  /* 0x01e000000c5879f0 */ /* 0x000fe20008000858 */
[----:B------:R-:W-:Y:S01]  /*5de0*/  UIADD3 UR12, UR10, 0x606, URZ ;  /* 0x000006060a0c7890 */ /* 0x000fe2000fffe03f */
[----:B------:R-:W-:Y:S01]  /*5df0*/  UMOV UR13, 0x40000040 ;  /* 0x40000040000d7882 */ /* 0x000fe20000000000 */
[----:B------:R-:W-:Y:S02]  /*5e00*/  WARPGROUP.DEPBAR.LE gsb0, 0x0 ;  /* 0x00008000000079c5 */ /* 0x000fe40000010000 */
[----:B------:R-:W-:-:S07]  /*5e10*/  WARPGROUP.ARRIVE ;  /* 0x00000000000079c5 */ /* 0x000fce0000000000 */
[----:B------:R-:W-:Y:S03]  /*5e20*/  HGMMA.64x128x16.F32 R24, gdesc[UR12], R24, gsb0 ;  /* 0x01e000000c1879f0 */ /* 0x000fe60008000818 */
[----:B------:R-:W-:Y:S02]  /*5e30*/  WARPGROUP.DEPBAR.LE gsb0, 0x0 ;  /* 0x00008000000079c5 */ /* 0x000fe40000010000 */
[----:B-1----:R-:W-:Y:S05]  /*5e40*/  @!P2 BRA `(.L_x_16) ;  /* 0x000000000004a947 */ /* 0x002fea0003800000 */
[----:B------:R-:W-:Y:S01]  /*5e50*/  BPT.TRAP 0x1 ;  /* 0x000000040000795c */ /* 0x000fe20000300000 */
.L_x_16:
[----:B------:R-:W-:Y:S02]  /*5e60*/  UISETP.GT.U32.AND UP0, UPT, UR6, 0x1, UPT ;  /* 0x000000010600788c */ /* 0x000fe4000bf04070 */
[----:B------:R-:W-:-:S04]  /*5e70*/  ULEA UR9, UR5, UR9, 0x3 ;  /* 0x0000000905097291 */ /* 0x000fc8000f8e183f */
[----:B------:R-:W-:Y:S01]  /*5e80*/  UIADD3 UR9, UR9, 0x30020, URZ ;  /* 0x0003002009097890 */ /* 0x000fe2000fffe03f */
[----:B------:R-:W-:-:S03]  /*5e90*/  PLOP3.LUT P1, PT, PT, PT, UP0, 0x80, 0x0 ;  /* 0x000000000000781c */ /* 0x000fc60003f2f008 */
[----:B------:R-:W-:-:S09]  /*5ea0*/  UPRMT UR9, URZ, 0x654, UR9 ;  /* 0x000006543f097896 */ /* 0x000fd20008000009 */
[----:B------:R-:W-:Y:S01]  /*5eb0*/  SYNCS.ARRIVE.TRANS64.RED.A1T0 RZ, [UR9], RZ ;  /* 0x000000ffffff79a7 */ /* 0x000fe20008100409 */
[----:B------:R-:W-:Y:S05]  /*5ec0*/  @P1 BRA `(.L_x_17) ;  /* 0x0000000000041947 */ /* 0x000fea0003800000 */
[----:B------:R-:W-:Y:S01]  /*5ed0*/  BPT.TRAP 0x1 ;  /* 0x000000040000795c */ /* 0x000fe20000300000 */
.L_x_17:
[----:B------:R-:W-:Y:S02]  /*5ee0*/  UISETP.GT.AND UP2, UPT, UR8, 0x1, UPT ;  /* 0x000000010800788c */ /* 0x000fe4000bf44270 */
[----:B------:R-:W-:Y:S02]  /*5ef0*/  UIADD3 UR4, UR4, 0x1, URZ ;  /* 0x0000000104047890 */ /* 0x000fe4000fffe03f */
[----:B------:R-:W-:Y:S02]  /*5f00*/  UIADD3 UR5, UR5, 0x1, URZ ;  /* 0x0000000105057890 */ /* 0x000fe4000fffe03f */
[----:B------:R-:W-:Y:S01]  /*5f10*/  PLOP3.LUT P1, PT, PT, PT, UP2, 0x80, 0x0 ;  /* 0x000000000000781c */ /* 0x000fe20003f2f028 */
[----:B------:R-:W-:Y:S02]  /*5f20*/  UISETP.NE.AND UP0, UPT, UR4, 0x4, UPT ;  /* 0x000000040400788c */ /* 0x000fe4000bf05270 */
[----:B------:R-:W-:Y:S02]  /*5f30*/  UISETP.NE.AND UP1, UPT, UR5, 0x4, UPT ;  /* 0x000000040500788c */ /* 0x000fe4000bf25270 */
[----:B------:R-:W-:-:S02]  /*5f40*/  USEL UR9, URZ, 0x1, UP0 ;  /* 0x000000013f097887 */ /* 0x000fc40008000000 */
[----:B------:R-:W-:Y:S02]  /*5f50*/  USEL UR4, UR4, URZ, UP0 ;  /* 0x0000003f04047287 */ /* 0x000fe40008000000 */
[----:B------:R-:W-:Y:S02]  /*5f60*/  UIADD3 UR8, UR8, -0x1, URZ ;  /* 0xffffffff08087890 */ /* 0x000fe4000fffe03f */
[----:B------:R-:W-:Y:S01]  /*5f70*/  USEL UR5, UR5, URZ, UP1 ;  /* 0x0000003f05057287 */ /* 0x000fe20008800000 */
[----:B-----5:R-:W-:Y:S01]  /*5f80*/  LOP3.LUT R3, R3, UR9, RZ, 0x3c, !PT ;  /* 0x0000000903037c12 */ /* 0x020fe2000f8e3cff */
[----:B------:R-:W-:Y:S01]  /*5f90*/  UPLOP3.LUT UP0, UPT, UPT, UPT, UPT, 0x80, 0x0 ;  /* 0x000000000000789c */ /* 0x000fe20003f0f070 */
[----:B------:R-:W-:Y:S10]  /*5fa0*/  @P1 BRA `(.L_x_18) ;  /* 0xffffffd400741947 */ /* 0x000ff4000383ffff */
.L_x_13:
[----:B------:R-:W-:Y:S05]  /*5fb0*/  @!P0 BRA `(.L_x_19) ;  /* 0x0000000000448947 */ /* 0x000fea0003800000 */
[----:B------:R-:W-:-:S04]  /*5fc0*/  ULOP3.LUT UR4, UR6, 0x1, URZ, 0xfc, !UPT ;  /* 0x0000000106047892 */ /* 0x000fc8000f8efc3f */
[----:B------:R-:W-:-:S06]  /*5fd0*/  UISETP.NE.AND UP0, UPT, UR4, 0x3, UPT ;  /* 0x000000030400788c */ /* 0x000fcc000bf05270 */
[----:B------:R-:W-:-:S13]  /*5fe0*/  PLOP3.LUT P0, PT, PT, PT, UP0, 0x80, 0x0 ;  /* 0x000000000000781c */ /* 0x000fda0003f0f008 */
[----:B------:R-:W-:Y:S05]  /*5ff0*/  @!P0 BRA `(.L_x_20) ;  /* 0x0000000000048947 */ /* 0x000fea0003800000 */
[----:B------:R-:W-:Y:S01]  /*6000*/  BPT.TRAP 0x1 ;  /* 0x000000040000795c */ /* 0x000fe20000300000 */
.L_x_20:
[----:B------:R-:W1:Y:S01]  /*6010*/  S2UR UR8, SR_CgaCtaId ;  /* 0x00000000000879c3 */ /* 0x000e620000008800 */
[----:B------:R-:W-:Y:S01]  /*6020*/  USHF.L.U32 UR4, UR7, 0x3, URZ ;  /* 0x0000000307047899 */ /* 0x000fe2000800063f */
[----:B------:R-:W-:Y:S01]  /*6030*/  UMOV UR5, 0x400 ;  /* 0x0000040000057882 */ /* 0x000fe20000000000 */
[----:B------:R-:W-:Y:S02]  /*6040*/  UISETP.GT.U32.AND UP0, UPT, UR6, 0x1, UPT ;  /* 0x000000010600788c */ /* 0x000fe4000bf04070 */
[----:B------:R-:W-:-:S04]  /*6050*/  ULOP3.LUT UR4, UR4, 0x18, URZ, 0xc0, !UPT ;  /* 0x0000001804047892 */ /* 0x000fc8000f8ec03f */
[----:B------:R-:W-:Y:S01]  /*6060*/  PLOP3.LUT P0, PT, PT, PT, UP0, 0x80, 0x0 ;  /* 0x000000000000781c */ /* 0x000fe20003f0f008 */
[----:B-1----:R-:W-:-:S04]  /*6070*/  ULEA UR5, UR8, UR5, 0x18 ;  /* 0x0000000508057291 */ /* 0x002fc8000f8ec03f */
[----:B------:R-:W-:-:S04]  /*6080*/  UIADD3 UR4, UR5, 0x30020, UR4 ;  /* 0x0003002005047890 */ /* 0x000fc8000fffe004 */
[----:B------:R-:W-:-:S09]  /*6090*/  UPRMT UR4, URZ, 0x654, UR4 ;  /* 0x000006543f047896 */ /* 0x000fd20008000004 */
[----:B------:R-:W-:Y:S01]  /*60a0*/  SYNCS.ARRIVE.TRANS64.RED.A1T0 RZ, [UR4], RZ ;  /* 0x000000ffffff79a7 */ /* 0x000fe20008100404 */
[----:B------:R-:W-:Y:S05]  /*60b0*/  @P0 BRA `(.L_x_19) ;  /* 0x0000000000040947 */ /* 0x000fea0003800000 */
[----:B------:R-:W-:Y:S01]  /*60c0*/  BPT.TRAP 0x1 ;  /* 0x000000040000795c */ /* 0x000fe20000300000 */
.L_x_19:
[----:B------:R-:W1:Y:S01]  /*60d0*/  S2R R2, SR_TID.X ;  /* 0x0000000000027919 */ /* 0x000e620000002100 */
[----:B------:R-:W-:Y:S01]  /*60e0*/  ULDC.64 UR4, c[0x0][0x280] ;  /* 0x0000a00000047ab9 */ /* 0x000fe20000000a00 */
[----:B------:R-:W2:Y:S01]  /*60f0*/  S2R R4, SR_CTAID.Y ;  /* 0x0000000000047919 */ /* 0x000ea20000002600 */
[----:B------:R-:W3:Y:S01]  /*6100*/  S2R R5, SR_CTAID.X ;  /* 0x0000000000057919 */ /* 0x000ee20000002500 */
[----:B-1----:R-:W-:-:S04]  /*6110*/  SHF.R.S32.HI R0, RZ, 0x1f, R2 ;  /* 0x0000001fff007819 */ /* 0x002fc80000011402 */
[----:B------:R-:W-:Y:S01]  /*6120*/  LEA.HI R0, R0, R2, RZ, 0x7 ;  /* 0x0000000200007211 */ /* 0x000fe200078f38ff */
[----:B--2---:R-:W-:-:S03]  /*6130*/  IMAD.SHL.U32 R4, R4, 0x80, RZ ;  /* 0x0000008004047824 */ /* 0x004fc600078e00ff */
[----:B------:R-:W-:Y:S02]  /*6140*/  LOP3.LUT R0, R0, 0xffffff80, RZ, 0xc0, !PT ;  /* 0xffffff8000007812 */ /* 0x000fe400078ec0ff */
[----:B------:R-:W-:-:S03]  /*6150*/  ISETP.GE.AND P0, PT, R4, UR5, PT ;  /* 0x0000000504007c0c */ /* 0x000fc6000bf06270 */
[----:B------:R-:W-:-:S05]  /*6160*/  IMAD.IADD R0, R2, 0x1, -R0 ;  /* 0x0000000102007824 */ /* 0x000fca00078e0a00 */
[----:B------:R-:W-:-:S04]  /*6170*/  SHF.R.S32.HI R3, RZ, 0x1f, R0 ;  /* 0x0000001fff037819 */ /* 0x000fc80000011400 */
[CC--:B------:R-:W-:Y:S02]  /*6180*/  LEA.HI R2, R3.reuse, R0.reuse, RZ, 0x2 ;  /* 0x0000000003027211 */ /* 0x0c0fe400078f10ff */
[----:B------:R-:W-:Y:S02]  /*6190*/  LEA.HI R3, R3, R0, RZ, 0x5 ;  /* 0x0000000003037211 */ /* 0x000fe400078f28ff */
[--C-:B------:R-:W-:Y:S02]  /*61a0*/  SHF.R.S32.HI R14, RZ, 0x2, R2.reuse ;  /* 0x00000002ff0e7819 */ /* 0x100fe40000011402 */
[----:B------:R-:W-:Y:S02]  /*61b0*/  SHF.R.S32.HI R15, RZ, 0x1f, R2 ;  /* 0x0000001fff0f7819 */ /* 0x000fe40000011402 */
[----:B------:R-:W-:Y:S02]  /*61c0*/  LOP3.LUT R2, R2, 0x7ffffffc, RZ, 0xc0, !PT ;  /* 0x7ffffffc02027812 */ /* 0x000fe400078ec0ff */
[----:B------:R-:W-:-:S03]  /*61d0*/  LEA.HI R15, R15, R14, RZ, 0x3 ;  /* 0x0000000e0f0f7211 */ /* 0x000fc600078f18ff */
[----:B------:R-:W-:Y:S01]  /*61e0*/  IMAD.IADD R2, R0, 0x1, -R2 ;  /* 0x0000000100027824 */ /* 0x000fe200078e0a02 */
[----:B------:R-:W-:-:S04]  /*61f0*/  LOP3.LUT R15, R15, 0xfffffff8, RZ, 0xc0, !PT ;  /* 0xfffffff80f0f7812 */ /* 0x000fc800078ec0ff */
[----:B------:R-:W-:Y:S01]  /*6200*/  SHF.L.U32 R0, R2, 0x1, RZ ;  /* 0x0000000102007819 */ /* 0x000fe200000006ff */
[----:B------:R-:W-:-:S03]  /*6210*/  IMAD.IADD R14, R14, 0x1, -R15 ;  /* 0x000000010e0e7824 */ /* 0x000fc600078e0a0f */
[----:B------:R-:W-:Y:S02]  /*6220*/  SHF.R.S32.HI R2, RZ, 0x1f, R0 ;  /* 0x0000001fff027819 */ /* 0x000fe40000011400 */
[----:B------:R-:W-:Y:S02]  /*6230*/  IADD3 R10, P1, R4, R0, RZ ;  /* 0x00000000040a7210 */ /* 0x000fe40007f3e0ff */
[----:B------:R-:W-:Y:S02]  /*6240*/  IADD3 R0, -R0, UR5, -R4 ;  /* 0x0000000500007c10 */ /* 0x000fe4000fffe904 */
[----:B------:R-:W-:Y:S01]  /*6250*/  LEA.HI.X.SX32 R11, R4, R2, 0x1, P1 ;  /* 0x00000002040b7211 */ /* 0x000fe200008f0eff */
[----:B---3--:R-:W-:Y:S01]  /*6260*/  IMAD.SHL.U32 R4, R5, 0x100, RZ ;  /* 0x0000010005047824 */ /* 0x008fe200078e00ff */
[----:B------:R-:W-:Y:S02]  /*6270*/  SHF.R.S32.HI R15, RZ, 0x1f, R14 ;  /* 0x0000001fff0f7819 */ /* 0x000fe4000001140e */
[----:B------:R-:W-:-:S02]  /*6280*/  SHF.R.S32.HI R2, RZ, 0x5, R3 ;  /* 0x00000005ff027819 */ /* 0x000fc40000011403 */
[----:B------:R-:W-:Y:S01]  /*6290*/  ISETP.GE.OR P0, PT, R4, UR4, P0 ;  /* 0x0000000404007c0c */ /* 0x000fe20008706670 */
[----:B------:R-:W-:-:S04]  /*62a0*/  IMAD.WIDE R12, R5, 0x100, R14 ;  /* 0x00000100050c7825 */ /* 0x000fc800078e020e */
[----:B------:R-:W-:-:S04]  /*62b0*/  IMAD.WIDE R12, R2, 0x10, R12 ;  /* 0x00000010020c7825 */ /* 0x000fc800078e020c */
[----:B------:R-:W-:-:S05]  /*62c0*/  IMAD R2, R2, -0x10, -R4 ;  /* 0xfffffff002027824 */ /* 0x000fca00078e0a04 */
[----:B------:R-:W-:Y:S01]  /*62d0*/  IADD3 R14, R2, UR4, -R14 ;  /* 0x00000004020e7c10 */ /* 0x000fe2000fffe80e */
[----:B------:R-:W-:Y:S06]  /*62e0*/  @P0 EXIT ;  /* 0x000000000000094d */ /* 0x000fec0003800000 */
[----:B------:R-:W-:Y:S01]  /*62f0*/  FSETP.NEU.AND P2, PT, RZ, UR22, PT ;  /* 0x00000016ff007c0b */ /* 0x000fe2000bf4d000 */
[----:B------:R-:W-:Y:S01]  /*6300*/  ULDC.64 UR14, c[0x0][0x5d0] ;  /* 0x00017400000e7ab9 */ /* 0x000fe20000000a00 */
[----:B------:R-:W-:Y:S01]  /*6310*/  ISETP.GT.AND P0, PT, R14, RZ, PT ;  /* 0x000000ff0e00720c */ /* 0x000fe20003f04270 */
[----:B------:R-:W-:Y:S01]  /*6320*/  IMAD R2, R13, UR14, RZ ;  /* 0x0000000e0d027c24 */ /* 0x000fe2000f8e02ff */
[----:B------:R-:W-:Y:S02]  /*6330*/  USHF.L.U64.HI UR5, UR14, 0x3, UR15 ;  /* 0x000000030e057899 */ /* 0x000fe4000801020f */
[----:B------:R-:W-:Y:S01]  /*6340*/  IMAD.WIDE.U32 R4, R12, UR14, R10 ;  /* 0x0000000e0c047c25 */ /* 0x000fe2000f8e000a */
[----:B------:R-:W-:Y:S01]  /*6350*/  USHF.L.U32 UR4, UR14, 0x3, URZ ;  /* 0x000000030e047899 */ /* 0x000fe2000800063f */
[----:B------:R-:W-:Y:S02]  /*6360*/  ISETP.GT.AND P1, PT, R0, RZ, P0 ;  /* 0x000000ff0000720c */ /* 0x000fe40000724270 */
[----:B------:R-:W-:-:S04]  /*6370*/  IMAD R2, R12, UR15, R2 ;  /* 0x0000000f0c027c24 */ /* 0x000fc8000f8e0202 */
[----:B------:R-:W-:Y:S01]  /*6380*/  IMAD.IADD R3, R5, 0x1, R2 ;  /* 0x0000000105037824 */ /* 0x000fe200078e0202 */
[----:B------:R-:W-:Y:S06]  /*6390*/  @!P2 BRA `(.L_x_21) ;  /* 0x000000b000c0a947 */ /* 0x000fec0003800000 */
[----:B------:R-:W-:Y:S01]  /*63a0*/  ULDC.64 UR6, c[0x0][0x5c8] ;  /* 0x0001720000067ab9 */ /* 0x000fe20000000a00 */
[----:B------:R-:W-:Y:S01]  /*63b0*/  ULDC.64 UR16, c[0x0][0x5b0] ;  /* 0x00016c0000107ab9 */ /* 0x000fe20000000a00 */
[C---:B------:R-:W-:Y:S01]  /*63c0*/  LEA R2, P2, R4.reuse, UR6, 0x1 ;  /* 0x0000000604027c11 */ /* 0x040fe2000f8408ff */
[----:B------:R-:W-:Y:S01]  /*63d0*/  IMAD R6, R13, UR16, RZ ;  /* 0x000000100d067c24 */ /* 0x000fe2000f8e02ff */
[----:B------:R-:W-:Y:S01]  /*63e0*/  ULDC.64 UR18, c[0x0][0x5a8] ;  /* 0x00016a0000127ab9 */ /* 0x000fe20000000a00 */
[----:B------:R-:W2:Y:S01]  /*63f0*/  LDL.LU R7, [R1] ;  /* 0x0000000001077983 */ /* 0x000ea20000300800 */
[----:B------:R-:W-:Y:S01]  /*6400*/  LEA.HI.X R3, R4, UR7, R3, 0x1, P2 ;  /* 0x0000000704037c11 */ /* 0x000fe200090f0c03 */
[C---:B------:R-:W-:Y:S02]  /*6410*/  IMAD R6, R12.reuse, UR17, R6 ;  /* 0x000000110c067c24 */ /* 0x040fe4000f8e0206 */
[----:B------:R-:W-:-:S03]  /*6420*/  IMAD.WIDE.U32 R4, R12, UR16, R10 ;  /* 0x000000100c047c25 */ /* 0x000fc6000f8e000a */
[----:B------:R-:W-:Y:S02]  /*6430*/  LEA R8, P2, R4, UR18, 0x1 ;  /* 0x0000001204087c11 */ /* 0x000fe4000f8408ff */
[----:B------:R-:W-:-:S04]  /*6440*/  IADD3 R5, R5, R6, RZ ;  /* 0x0000000605057210 */ /* 0x000fc80007ffe0ff */
[----:B------:R-:W-:-:S05]  /*6450*/  LEA.HI.X R9, R4, UR19, R5, 0x1, P2 ;  /* 0x0000001304097c11 */ /* 0x000fca00090f0c05 */
[----:B------:R-:W3:Y:S01]  /*6460*/  @P1 LDG.E.LTC128B.U16 R15, desc[UR20][R8.64] ;  /* 0x00000014080f1981 */ /* 0x000ee2000c1e1520 */
[----:B------:R-:W-:Y:S01]  /*6470*/  ISETP.GT.AND P2, PT, R0, 0x1, P0 ;  /* 0x000000010000780c */ /* 0x000fe20000744270 */
[----:B------:R-:W-:Y:S01]  /*6480*/  BSSY B0, `(.L_x_22) ;  /* 0x0000008000007945 */ /* 0x000fe20003800000 */
[----:B---3--:R-:W-:-:S05]  /*6490*/  HADD2.F32 R4, -RZ, R15.H0_H0 ;  /* 0x2000000fff047230 */ /* 0x008fca0000004100 */
[----:B------:R-:W-:-:S04]  /*64a0*/  FMUL R4, R4, UR22 ;  /* 0x0000001604047c20 */ /* 0x000fc80008400000 */
[----:B--2---:R-:W-:-:S05]  /*64b0*/  FFMA R4, R7, UR11, R4 ;  /* 0x0000000b07047c23 */ /* 0x004fca0008000004 */
[----:B------:R-:W-:-:S05]  /*64c0*/  F2FP.F16.F32.PACK_AB R4, RZ, R4 ;  /* 0x00000004ff04723e */ /* 0x000fca00000000ff */
[----:B------:R1:W-:Y:S01]  /*64d0*/  @P1 STG.E.U16 desc[UR20][R2.64], R4 ;  /* 0x0000000402001986 */ /* 0x0003e2000c101514 */
[----:B------:R-:W-:Y:S05]  /*64e0*/  @!P2 BRA `(.L_x_23) ;  /* 0x000000000004a947 */ /* 0x000fea0003800000 */
[----:B------:R2:W5:Y:S02]  /*64f0*/  LDG.E.LTC128B.U16 R15, desc[UR20][R8.64+0x2] ;  /* 0x00000214080f7981 */ /* 0x000564000c1e1520 */
.L_x_23:
[----:B------:R-:W-:Y:S05]  /*6500*/  BSYNC B0 ;  /* 0x0000000000007941 */ /* 0x000fea0003800000 */
.L_x_22:
[----:B------:R-:W3:Y:S01]  /*6510*/  LDL.LU R5, [R1+0x4] ;  /* 0x0000040001057983 */ /* 0x000ee20000300800 */
[----:B-1---5:R-:W-:Y:S01]  /*6520*/  HADD2.F32 R4, -RZ, R15.H0_H0 ;  /* 0x2000000fff047230 */ /* 0x022fe20000004100 */
[----:B------:R-:W-:Y:S02]  /*6530*/  USHF.L.U64.HI UR13, UR16, 0x3, UR17 ;  /* 0x00000003100d7899 */ /* 0x000fe40008010211 */
[----:B------:R-:W-:Y:S02]  /*6540*/  USHF.L.U32 UR12, UR16, 0x3, URZ ;  /* 0x00000003100c7899 */ /* 0x000fe4000800063f */
[----:B------:R-:W-:Y:S02]  /*6550*/  IMAD.U32 R17, RZ, RZ, UR16 ;  /* 0x00000010ff117e24 */ /* 0x000fe4000f8e00ff */
[----:B------:R-:W-:Y:S01]  /*6560*/  FMUL R4, R4, UR22 ;  /* 0x0000001604047c20 */ /* 0x000fe20008400000 */
[----:B------:R-:W4:Y:S03]  /*6570*/  LDL.LU R18, [R1+0x8] ;  /* 0x0000080001127983 */ /* 0x000f260000300800 */
[----:B---3--:R-:W-:-:S05]  /*6580*/  FFMA R4, R5, UR11, R4 ;  /* 0x0000000b05047c23 */ /* 0x008fca0008000004 */
[----:B------:R-:W-:-:S05]  /*6590*/  F2FP.F16.F32.PACK_AB R4, RZ, R4 ;  /* 0x00000004ff04723e */ /* 0x000fca00000000ff */
[----:B------:R1:W-:Y:S02]  /*65a0*/  @P2 STG.E.U16 desc[UR20][R2.64+0x2], R4 ;  /* 0x0000020402002986 */ /* 0x0003e4000c101514 */
[----:B-1----:R-:W-:-:S03]  /*65b0*/  IMAD.WIDE.U32 R4, R12, R17, UR12 ;  /* 0x0000000c0c047e25 */ /* 0x002fc6000f8e0011 */
[----:B------:R-:W-:-:S04]  /*65c0*/  IADD3 R4, P1, R10, R4, RZ ;  /* 0x000000040a047210 */ /* 0x000fc80007f3e0ff */
[----:B------:R-:W-:Y:S02]  /*65d0*/  IADD3.X R5, R11, R6, R5, P1, !PT ;  /* 0x000000060b057210 */ /* 0x000fe40000ffe405 */
[----:B------:R-:W-:Y:S02]  /*65e0*/  ISETP.GT.AND P1, PT, R14, 0x8, PT ;  /* 0x000000080e00780c */ /* 0x000fe40003f24270 */
[----:B------:R-:W-:Y:S02]  /*65f0*/  LEA R6, P3, R4, UR18, 0x1 ;  /* 0x0000001204067c11 */ /* 0x000fe4000f8608ff */
[----:B------:R-:W-:Y:S02]  /*6600*/  ISETP.GT.AND P2, PT, R0, RZ, P1 ;  /* 0x000000ff0000720c */ /* 0x000fe40000f44270 */
[----:B------:R-:W-:-:S11]  /*6610*/  LEA.HI.X R7, R4, UR19, R5, 0x1, P3 ;  /* 0x0000001304077c11 */ /* 0x000fd600098f0c05 */
[----:B------:R-:W3:Y:S01]  /*6620*/  @P2 LDG.E.LTC128B.U16 R15, desc[UR20][R6.64] ;  /* 0x00000014060f2981 */ /* 0x000ee2000c1e1520 */
[----:B------:R-:W-:Y:S01]  /*6630*/  USHF.L.U32 UR8, UR4, 0x1, URZ ;  /* 0x0000000104087899 */ /* 0x000fe2000800063f */
[----:B------:R-:W-:Y:S01]  /*6640*/  ISETP.GT.AND P3, PT, R0, 0x1, P1 ;  /* 0x000000010000780c */ /* 0x000fe20000f64270 */
[----:B------:R-:W-:Y:S01]  /*6650*/  USHF.L.U64.HI UR5, UR4, 0x1, UR5 ;  /* 0x0000000104057899 */ /* 0x000fe20008010205 */
[----:B------:R-:W-:Y:S03]  /*6660*/  BSSY B0, `(.L_x_24) ;  /* 0x000000b000007945 */ /* 0x000fe60003800000 */
[----:B------:R-:W-:Y:S01]  /*6670*/  IADD3 R4, P4, R2, UR8, RZ ;  /* 0x0000000802047c10 */ /* 0x000fe2000ff9e0ff */
[----:B---3--:R-:W-:-:S05]  /*6680*/  HADD2.F32 R5, -RZ, R15.H0_H0 ;  /* 0x2000000fff057230 */ /* 0x008fca0000004100 */
[----:B------:R-:W-:-:S04]  /*6690*/  FMUL R5, R5, UR22 ;  /* 0x0000001605057c20 */ /* 0x000fc80008400000 */
[----:B----4-:R-:W-:-:S05]  /*66a0*/  FFMA R5, R18, UR11, R5 ;  /* 0x0000000b12057c23 */ /* 0x010fca0008000005 */
[----:B------:R-:W-:-:S04]  /*66b0*/  F2FP.F16.F32.PACK_AB R5, RZ, R5 ;  /* 0x00000005ff05723e */ /* 0x000fc800000000ff */
[----:B------:R-:W-:Y:S02]  /*66c0*/  PRMT R16, R5, 0x7610, R16 ;  /* 0x0000761005107816 */ /* 0x000fe40000000010 */
[----:B------:R-:W-:-:S05]  /*66d0*/  IADD3.X R5, R3, UR5, RZ, P4, !PT ;  /* 0x0000000503057c10 */ /* 0x000fca000a7fe4ff */
[----:B------:R1:W-:Y:S01]  /*66e0*/  @P2 STG.E.U16 desc[UR20][R4.64], R16 ;  /* 0x0000001004002986 */ /* 0x0003e2000c101514 */
[----:B------:R-:W-:Y:S05]  /*66f0*/  @!P3 BRA `(.L_x_25) ;  /* 0x000000000004b947 */ /* 0x000fea0003800000 */
[----:B------:R3:W5:Y:S02]  /*6700*/  LDG.E.LTC128B.U16 R15, desc[UR20][R6.64+0x2] ;  /* 0x00000214060f7981 */ /* 0x000764000c1e1520 */
.L_x_25:
[----:B------:R-:W-:Y:S05]  /*6710*/  BSYNC B0 ;  /* 0x0000000000007941 */ /* 0x000fea0003800000 */
.L_x_24:
[----:B------:R-:W4:Y:S01]  /*6720*/  LDL.LU R18, [R1+0xc] ;  /* 0x00000c0001127983 */ /* 0x000f220000300800 */
[----:B-1---5:R-:W-:Y:S01]  /*6730*/  HADD2.F32 R16, -RZ, R15.H0_H0 ;  /* 0x2000000fff107230 */ /* 0x022fe20000004100 */
[----:B------:R-:W-:Y:S01]  /*6740*/  ISETP.GT.AND P2, PT, R0, 0x8, P0 ;  /* 0x000000080000780c */ /* 0x000fe20000744270 */
[----:B------:R-:W-:Y:S03]  /*6750*/  BSSY B0, `(.L_x_26) ;  /* 0x0000007000007945 */ /* 0x000fe60003800000 */
[----:B------:R-:W-:-:S04]  /*6760*/  FMUL R16, R16, UR22 ;  /* 0x0000001610107c20 */ /* 0x000fc80008400000 */
[----:B----4-:R-:W-:-:S05]  /*6770*/  FFMA R16, R18, UR11, R16 ;  /* 0x0000000b12107c23 */ /* 0x010fca0008000010 */
[----:B------:R-:W-:-:S05]  /*6780*/  F2FP.F16.F32.PACK_AB R16, RZ, R16 ;  /* 0x00000010ff10723e */ /* 0x000fca00000000ff */
[----:B------:R1:W-:Y:S01]  /*6790*/  @P3 STG.E.U16 desc[UR20][R4.64+0x2], R16 ;  /* 0x0000021004003986 */ /* 0x0003e2000c101514 */
[----:B------:R-:W-:Y:S05]  /*67a0*/  @!P2 BRA `(.L_x_27) ;  /* 0x000000000004a947 */ /* 0x000fea0003800000 */
[----:B------:R4:W5:Y:S02]  /*67b0*/  LDG.E.LTC128B.U16 R15, desc[UR20][R8.64+0x10] ;  /* 0x00001014080f7981 */ /* 0x000964000c1e1520 */
.L_x_27:
[----:B------:R-:W-:Y:S05]  /*67c0*/  BSYNC B0 ;  /* 0x0000000000007941 */ /* 0x000fea0003800000 */
.L_x_26:
[----:B------:R-:W2:Y:S01]  /*67d0*/  LDL.LU R18, [R1+0x10] ;  /* 0x0000100001127983 */ /* 0x000ea20000300800 */
[----:B-1---5:R-:W-:Y:S01]  /*67e0*/  HADD2.F32 R16, -RZ, R15.H0_H0 ;  /* 0x2000000fff107230 */ /* 0x022fe20000004100 */
[----:B------:R-:W-:Y:S04]  /*67f0*/  BSSY B0, `(.L_x_28) ;  /* 0x0000008000007945 */ /* 0x000fe80003800000 */
[----:B------:R-:W-:-:S04]  /*6800*/  FMUL R16, R16, UR22 ;  /* 0x0000001610107c20 */ /* 0x000fc80008400000 */
[----:B--2---:R-:W-:-:S05]  /*6810*/  FFMA R16, R18, UR11, R16 ;  /* 0x0000000b12107c23 */ /* 0x004fca0008000010 */
[----:B------:R-:W-:-:S05]  /*6820*/  F2FP.F16.F32.PACK_AB R16, RZ, R16 ;  /* 0x00000010ff10723e */ /* 0x000fca00000000ff */
[----:B------:R1:W-:Y:S01]  /*6830*/  @P2 STG.E.U16 desc[UR20][R2.64+0x10], R16 ;  /* 0x0000101002002986 */ /* 0x0003e2000c101514 */
[----:B------:R-:W-:-:S13]  /*6840*/  ISETP.GT.AND P2, PT, R0, 0x9, P0 ;  /* 0x000000090000780c */ /* 0x000fda0000744270 */
[----:B-1----:R-:W-:Y:S05]  /*6850*/  @!P2 BRA `(.L_x_29) ;  /* 0x000000000004a947 */ /* 0x002fea0003800000 */
[----:B------:R1:W5:Y:S02]  /*6860*/  LDG.E.LTC128B.U16 R15, desc[UR20][R8.64+0x12] ;  /* 0x00001214080f7981 */ /* 0x000364000c1e1520 */
.L_x_29:
[----:B------:R-:W-:Y:S05]  /*6870*/  BSYNC B0 ;  /* 0x0000000000007941 */ /* 0x000fea0003800000 */
.L_x_28:
[----:B------:R-:W2:Y:S01]  /*6880*/  LDL.LU R18, [R1+0x14] ;  /* 0x0000140001127983 */ /* 0x000ea20000300800 */
[----:B-----5:R-:W-:Y:S01]  /*6890*/  HADD2.F32 R16, -RZ, R15.H0_H0 ;  /* 0x2000000fff107230 */ /* 0x020fe20000004100 */
[----:B------:R-:W-:Y:S01]  /*68a0*/  ISETP.GT.AND P3, PT, R0, 0x8, P1 ;  /* 0x000000080000780c */ /* 0x000fe20000f64270 */
[----:B------:R-:W-:Y:S03]  /*68b0*/  BSSY B0, `(.L_x_30) ;  /* 0x0000007000007945 */ /* 0x000fe60003800000 */
[----:B------:R-:W-:-:S04]  /*68c0*/  FMUL R16, R16, UR22 ;  /* 0x0000001610107c20 */ /* 0x000fc80008400000 */
[----:B--2---:R-:W-:-:S05]  /*68d0*/  FFMA R16, R18, UR11, R16 ;  /* 0x0000000b12107c23 */ /* 0x004fca0008000010 */
[----:B------:R-:W-:-:S05]  /*68e0*/  F2FP.F16.F32.PACK_AB R16, RZ, R16 ;  /* 0x00000010ff10723e */ /* 0x000fca00000000ff */
[----:B------:R2:W-:Y:S01]  /*68f0*/  @P2 STG.E.U16 desc[UR20][R2.64+0x12], R16 ;  /* 0x0000121002002986 */ /* 0x0005e2000c101514 */
[----:B------:R-:W-:Y:S05]  /*6900*/  @!P3 BRA `(.L_x_31) ;  /* 0x000000000004b947 */ /* 0x000fea0003800000 */
[----:B------:R0:W5:Y:S02]  /*6910*/  LDG.E.LTC128B.U16 R15, desc[UR20][R6.64+0x10] ;  /* 0x00001014060f7981 */ /* 0x000164000c1e1520 */
.L_x_31:
[----:B------:R-:W-:Y:S05]  /*6920*/  BSYNC B0 ;  /* 0x0000000000007941 */ /* 0x000fea0003800000 */
.L_x_30:
[----:B------:R-:W3:Y:S01]  /*6930*/  LDL.LU R18, [R1+0x18] ;  /* 0x0000180001127983 */ /* 0x000ee20000300800 */
[----:B--2--5:R-:W-:Y:S01]  /*6940*/  HADD2.F32 R16, -RZ, R15.H0_H0 ;  /* 0x2000000fff107230 */ /* 0x024fe20000004100 */
[----:B------:R-:W-:Y:S01]  /*6950*/  ISETP.GT.AND P2, PT, R0, 0x9, P1 ;  /* 0x000000090000780c */ /* 0x000fe20000f44270 */
[----:B------:R-:W-:Y:S03]  /*6960*/  BSSY B0, `(.L_x_32) ;  /* 0x0000007000007945 */ /* 0x000fe60003800000 */
[----:B------:R-:W-:-:S04]  /*6970*/  FMUL R16, R16, UR22 ;  /* 0x0000001610107c20 */ /* 0x000fc80008400000 */
[----:B---3--:R-:W-:-:S05]  /*6980*/  FFMA R16, R18, UR11, R16 ;  /* 0x0000000b12107c23 */ /* 0x008fca0008000010 */
[----:B------:R-:W-:-:S05]  /*6990*/  F2FP.F16.F32.PACK_AB R16, RZ, R16 ;  /* 0x00000010ff10723e */ /* 0x000fca00000000ff */
[----:B------:R2:W-:Y:S01]  /*69a0*/  @P3 STG.E.U16 desc[UR20][R4.64+0x10], R16 ;  /* 0x0000101004003986 */ /* 0x0005e2000c101514 */
[----:B------:R-:W-:Y:S05]  /*69b0*/  @!P2 BRA `(.L_x_33) ;  /* 0x000000000004a947 */ /* 0x000fea0003800000 */
[----:B------:R3:W5:Y:S02]  /*69c0*/  LDG.E.LTC128B.U16 R15, desc[UR20][R6.64+0x12] ;  /* 0x00001214060f7981 */ /* 0x000764000c1e1520 */
.L_x_33:
[----:B------:R-:W-:Y:S05]  /*69d0*/  BSYNC B0 ;  /* 0x0000000000007941 */ /* 0x000fea0003800000 */
.L_x_32:
[----:B------:R-:W4:Y:S01]  /*69e0*/  LDL.LU R18, [R1+0x1c] ;  /* 0x00001c0001127983 */ /* 0x000f220000300800 */
[----:B--2--5:R-:W-:Y:S01]  /*69f0*/  HADD2.F32 R16, -RZ, R15.H0_H0 ;  /* 0x2000000fff107230 */ /* 0x024fe20000004100 */
        /* <DEDUP_REMOVED lines=8> */
.L_x_35:
[----:B------:R-:W-:Y:S05]  /*6a80*/  BSYNC B0 ;  /* 0x0000000000007941 */ /* 0x000fea0003800000 */
.L_x_34:
        /* <DEDUP_REMOVED lines=10> */
.L_x_37:
[----:B------:R-:W-:Y:S05]  /*6b30*/  BSYNC B0 ;  /* 0x0000000000007941 */ /* 0x000fea0003800000 */
.L_x_36:
        /* <DEDUP_REMOVED lines=10> */
.L_x_39:
[----:B------:R-:W-:Y:S05]  /*6be0*/  BSYNC B0 ;  /* 0x0000000000007941 */ /* 0x000fea0003800000 */
.L_x_38:
        /* <DEDUP_REMOVED lines=10> */
.L_x_41:
[----:B------:R-:W-:Y:S05]  /*6c90*/  BSYNC B0 ;  /* 0x0000000000007941 */ /* 0x000fea0003800000 */
.L_x_40:
        /* <DEDUP_REMOVED lines=10> */
.L_x_43:
[----:B------:R-:W-:Y:S05]  /*6d40*/  BSYNC B0 ;  /* 0x0000000000007941 */ /* 0x000fea0003800000 */
.L_x_42:
        /* <DEDUP_REMOVED lines=10> */
.L_x_45:
[----:B------:R-:W-:Y:S05]  /*6df0*/  BSYNC B0 ;  /* 0x0000000000007941 */ /* 0x000fea0003800000 */
.L_x_44:
        /* <DEDUP_REMOVED lines=10> */
.L_x_47:
[----:B------:R-:W-:Y:S05]  /*6ea0*/  BSYNC B0 ;  /* 0x0000000000007941 */ /* 0x000fea0003800000 */
.L_x_46:
        /* <DEDUP_REMOVED lines=10> */
.L_x_49:
[----:B------:R-:W-:Y:S05]  /*6f50*/  BSYNC B0 ;  /* 0x0000000000007941 */ /* 0x000fea0003800000 */
.L_x_48:
        /* <DEDUP_REMOVED lines=10> */
.L_x_51:
[----:B------:R-:W-:Y:S05]  /*7000*/  BSYNC B0 ;  /* 0x0000000000007941 */ /* 0x000fea0003800000 */
.L_x_50:
        /* <DEDUP_REMOVED lines=10> */
.L_x_53:
[----:B------:R-:W-:Y:S05]  /*70b0*/  BSYNC B0 ;  /* 0x0000000000007941 */ /* 0x000fea0003800000 */
.L_x_52:
        /* <DEDUP_REMOVED lines=10> */
.L_x_55:
[----:B------:R-:W-:Y:S05]  /*7160*/  BSYNC B0 ;  /* 0x0000000000007941 */ /* 0x000fea0003800000 */
.L_x_54:
        /* <DEDUP_REMOVED lines=10> */
.L_x_57:
[----:B------:R-:W-:Y:S05]  /*7210*/  BSYNC B0 ;  /* 0x0000000000007941 */ /* 0x000fea0003800000 */
.L_x_56:
        /* <DEDUP_REMOVED lines=10> */
.L_x_59:
[----:B------:R-:W-:Y:S05]  /*72c0*/  BSYNC B0 ;  /* 0x0000000000007941 */ /* 0x000fea0003800000 */
.L_x_58:
        /* <DEDUP_REMOVED lines=10> */
.L_x_61:
[----:B------:R-:W-:Y:S05]  /*7370*/  BSYNC B0 ;  /* 0x0000000000007941 */ /* 0x000fea0003800000 */
.L_x_60:
        /* <DEDUP_REMOVED lines=10> */
.L_x_63:
[----:B------:R-:W-:Y:S05]  /*7420*/  BSYNC B0 ;  /* 0x0000000000007941 */ /* 0x000fea0003800000 */
.L_x_62:
        /* <DEDUP_REMOVED lines=10> */
.L_x_65:
[----:B------:R-:W-:Y:S05]  /*74d0*/  BSYNC B0 ;  /* 0x0000000000007941 */ /* 0x000fea0003800000 */
.L_x_64:
        /* <DEDUP_REMOVED lines=10> */
.L_x_67:
[----:B------:R-:W-:Y:S05]  /*7580*/  BSYNC B0 ;  /* 0x0000000000007941 */ /* 0x000fea0003800000 */
.L_x_66:
        /* <DEDUP_REMOVED lines=10> */
.L_x_69:
[----:B------:R-:W-:Y:S05]  /*7630*/  BSYNC B0 ;  /* 0x0000000000007941 */ /* 0x000fea0003800000 */
.L_x_68:
        /* <DEDUP_REMOVED lines=10> */
.L_x_71:
[----:B------:R-:W-:Y:S05]  /*76e0*/  BSYNC B0 ;  /* 0x0000000000007941 */ /* 0x000fea0003800000 */
.L_x_70:
        /* <DEDUP_REMOVED lines=10> */
.L_x_73:
[----:B------:R-:W-:Y:S05]  /*7790*/  BSYNC B0 ;  /* 0x0000000000007941 */ /* 0x000fea0003800000 */
.L_x_72:
        /* <DEDUP_REMOVED lines=10> */
.L_x_75:
[----:B------:R-:W-:Y:S05]  /*7840*/  BSYNC B0 ;  /* 0x0000000000007941 */ /* 0x000fea0003800000 */
.L_x_74:
        /* <DEDUP_REMOVED lines=10> */
.L_x_77:
[----:B------:R-:W-:Y:S05]  /*78f0*/  BSYNC B0 ;  /* 0x0000000000007941 */ /* 0x000fea0003800000 */
.L_x_76:
        /* <DEDUP_REMOVED lines=10> */
.L_x_79:
[----:B------:R-:W-:Y:S05]  /*79a0*/  BSYNC B0 ;  /* 0x0000000000007941 */ /* 0x000fea0003800000 */
.L_x_78:
        /* <DEDUP_REMOVED lines=10> */
.L_x_81:
[----:B------:R-:W-:Y:S05]  /*7a50*/  BSYNC B0 ;  /* 0x0000000000007941 */ /* 0x000fea0003800000 */
.L_x_80:
        /* <DEDUP_REMOVED lines=10> */
.L_x_83:
[----:B------:R-:W-:Y:S05]  /*7b00*/  BSYNC B0 ;  /* 0x0000000000007941 */ /* 0x000fea0003800000 */
.L_x_82:
        /* <DEDUP_REMOVED lines=10> */
.L_x_85:
[----:B------:R-:W-:Y:S05]  /*7bb0*/  BSYNC B0 ;  /* 0x0000000000007941 */ /* 0x000fea0003800000 */
.L_x_84:
        /* <DEDUP_REMOVED lines=10> */
.L_x_87:
[----:B------:R-:W-:Y:S05]  /*7c60*/  BSYNC B0 ;  /* 0x0000000000007941 */ /* 0x000fea0003800000 */
.L_x_86:
        /* <DEDUP_REMOVED lines=10> */
.L_x_89:
[----:B------:R-:W-:Y:S05]  /*7d10*/  BSYNC B0 ;  /* 0x0000000000007941 */ /* 0x000fea0003800000 */
.L_x_88:
        /* <DEDUP_REMOVED lines=10> */
.L_x_91:
[----:B------:R-:W-:Y:S05]  /*7dc0*/  BSYNC B0 ;  /* 0x0000000000007941 */ /* 0x000fea0003800000 */
.L_x_90:
        /* <DEDUP_REMOVED lines=10> */
.L_x_93:
[----:B------:R-:W-:Y:S05]  /*7e70*/  BSYNC B0 ;  /* 0x0000000000007941 */ /* 0x000fea0003800000 */
.L_x_92:
        /* <DEDUP_REMOVED lines=10> */
.L_x_95:
[----:B------:R-:W-:Y:S05]  /*7f20*/  BSYNC B0 ;  /* 0x0000000000007941 */ /* 0x000fea0003800000 */
.L_x_94:
        /* <DEDUP_REMOVED lines=10> */
.L_x_97:
[----:B------:R-:W-:Y:S05]  /*7fd0*/  BSYNC B0 ;  /* 0x0000000000007941 */ /* 0x000fea0003800000 */
.L_x_96:
        /* <DEDUP_REMOVED lines=10> */
.L_x_99:
[----:B------:R-:W-:Y:S05]  /*8080*/  BSYNC B0 ;  /* 0x0000000000007941 */ /* 0x000fea0003800000 */
.L_x_98:
        /* <DEDUP_REMOVED lines=10> */
.L_x_101:
[----:B------:R-:W-:Y:S05]  /*8130*/  BSYNC B0 ;  /* 0x0000000000007941 */ /* 0x000fea0003800000 */
.L_x_100:
        /* <DEDUP_REMOVED lines=10> */
.L_x_103:
[----:B------:R-:W-:Y:S05]  /*81e0*/  BSYNC B0 ;  /* 0x0000000000007941 */ /* 0x000fea0003800000 */
.L_x_102:
        /* <DEDUP_REMOVED lines=10> */
.L_x_105:
[----:B------:R-:W-:Y:S05]  /*8290*/  BSYNC B0 ;  /* 0x0000000000007941 */ /* 0x000fea0003800000 */
.L_x_104:
        /* <DEDUP_REMOVED lines=10> */
.L_x_107:
[----:B------:R-:W-:Y:S05]  /*8340*/  BSYNC B0 ;  /* 0x0000000000007941 */ /* 0x000fea0003800000 */
.L_x_106:
        /* <DEDUP_REMOVED lines=10> */
.L_x_109:
[----:B------:R-:W-:Y:S05]  /*83f0*/  BSYNC B0 ;  /* 0x0000000000007941 */ /* 0x000fea0003800000 */
.L_x_108:
        /* <DEDUP_REMOVED lines=10> */
.L_x_111:
[----:B------:R-:W-:Y:S05]  /*84a0*/  BSYNC B0 ;  /* 0x0000000000007941 */ /* 0x000fea0003800000 */
.L_x_110:
        /* <DEDUP_REMOVED lines=10> */
.L_x_113:
[----:B------:R-:W-:Y:S05]  /*8550*/  BSYNC B0 ;  /* 0x0000000000007941 */ /* 0x000fea0003800000 */
.L_x_112:
        /* <DEDUP_REMOVED lines=10> */
.L_x_115:
[----:B------:R-:W-:Y:S05]  /*8600*/  BSYNC B0 ;  /* 0x0000000000007941 */ /* 0x000fea0003800000 */
.L_x_114:
        /* <DEDUP_REMOVED lines=10> */
.L_x_117:
[----:B------:R-:W-:Y:S05]  /*86b0*/  BSYNC B0 ;  /* 0x0000000000007941 */ /* 0x000fea0003800000 */
.L_x_116:
        /* <DEDUP_REMOVED lines=10> */
.L_x_119:
[----:B------:R-:W-:Y:S05]  /*8760*/  BSYNC B0 ;  /* 0x0000000000007941 */ /* 0x000fea0003800000 */
.L_x_118:
        /* <DEDUP_REMOVED lines=10> */
.L_x_121:
[----:B------:R-:W-:Y:S05]  /*8810*/  BSYNC B0 ;  /* 0x0000000000007941 */ /* 0x000fea0003800000 */
.L_x_120:
        /* <DEDUP_REMOVED lines=10> */
.L_x_123:
[----:B------:R-:W-:Y:S05]  /*88c0*/  BSYNC B0 ;  /* 0x0000000000007941 */ /* 0x000fea0003800000 */
.L_x_122:
        /* <DEDUP_REMOVED lines=10> */
.L_x_125:
[----:B------:R-:W-:Y:S05]  /*8970*/  BSYNC B0 ;  /* 0x0000000000007941 */ /* 0x000fea0003800000 */
.L_x_124:
        /* <DEDUP_REMOVED lines=10> */
.L_x_127:
[----:B------:R-:W-:Y:S05]  /*8a20*/  BSYNC B0 ;  /* 0x0000000000007941 */ /* 0x000fea0003800000 */
.L_x_126:
        /* <DEDUP_REMOVED lines=10> */
.L_x_129:
[----:B------:R-:W-:Y:S05]  /*8ad0*/  BSYNC B0 ;  /* 0x0000000000007941 */ /* 0x000fea0003800000 */
.L_x_128:
        /* <DEDUP_REMOVED lines=10> */
.L_x_131:
[----:B------:R-:W-:Y:S05]  /*8b80*/  BSYNC B0 ;  /* 0x0000000000007941 */ /* 0x000fea0003800000 */
.L_x_130:
        /* <DEDUP_REMOVED lines=10> */
.L_x_133:
[----:B------:R-:W-:Y:S05]  /*8c30*/  BSYNC B0 ;  /* 0x0000000000007941 */ /* 0x000fea0003800000 */
.L_x_132:
        /* <DEDUP_REMOVED lines=10> */
.L_x_135:
[----:B------:R-:W-:Y:S05]  /*8ce0*/  BSYNC B0 ;  /* 0x0000000000007941 */ /* 0x000fea0003800000 */
.L_x_134:
        /* <DEDUP_REMOVED lines=10> */
.L_x_137:
[----:B------:R-:W-:Y:S05]  /*8d90*/  BSYNC B0 ;  /* 0x0000000000007941 */ /* 0x000fea0003800000 */
.L_x_136:
        /* <DEDUP_REMOVED lines=10> */
.L_x_139:
[----:B------:R-:W-:Y:S05]  /*8e40*/  BSYNC B0 ;  /* 0x0000000000007941 */ /* 0x000fea0003800000 */
.L_x_138:
        /* <DEDUP_REMOVED lines=10> */
.L_x_141:
[----:B------:R-:W-:Y:S05]  /*8ef0*/  BSYNC B0 ;  /* 0x0000000000007941 */ /* 0x000fea0003800000 */
.L_x_140:
[----:B-1-34-:R-:W3:Y:S01]  /*8f00*/  LDL.LU R9, [R1+0xf4] ;  /* 0x0000f40001097983 */ /* 0x01aee20000300800 */
[----:B-----5:R-:W-:Y:S01]  /*8f10*/  HADD2.F32 R8, -RZ, R15.H0_H0 ;  /* 0x2000000fff087230 */ /* 0x020fe20000004100 */
        /* <DEDUP_REMOVED lines=8> */
.L_x_143:
[----:B------:R-:W-:Y:S05]  /*8fa0*/  BSYNC B0 ;  /* 0x0000000000007941 */ /* 0x000fea0003800000 */
.L_x_142:
[----:B------:R-:W4:Y:S01]  /*8fb0*/  LDL.LU R9, [R1+0xf8] ;  /* 0x0000f80001097983 */ /* 0x000f220000300800 */
[----:B-1---5:R-:W-:Y:S01]  /*8fc0*/  HADD2.F32 R8, -RZ, R15.H0_H0 ;  /* 0x2000000fff087230 */ /* 0x022fe20000004100 */
[----:B------:R-:W-:Y:S01]  /*8fd0*/  ISETP.GT.AND P1, PT, R0, 0x79, P1 ;  /* 0x000000790000780c */ /* 0x000fe20000f24270 */
[----:B------:R-:W-:Y:S01]  /*8fe0*/  BSSY B0, `(.L_x_144) ;  /* 0x0000008000007945 */ /* 0x000fe20003800000 */
[----:B------:R-:W-:Y:S02]  /*8ff0*/  IADD3 R18, P0, R12, 0x40, RZ ;  /* 0x000000400c127810 */ /* 0x000fe40007f1e0ff */
[----:B------:R-:W-:-:S04]  /*9000*/  FMUL R8, R8, UR22 ;  /* 0x0000001608087c20 */ /* 0x000fc80008400000 */
[----:B----4-:R-:W-:-:S05]  /*9010*/  FFMA R8, R9, UR11, R8 ;  /* 0x0000000b09087c23 */ /* 0x010fca0008000008 */
[----:B------:R-:W-:-:S05]  /*9020*/  F2FP.F16.F32.PACK_AB R8, RZ, R8 ;  /* 0x00000008ff08723e */ /* 0x000fca00000000ff */
[----:B------:R1:W-:Y:S01]  /*9030*/  @P2 STG.E.U16 desc[UR20][R4.64+0xf0], R8 ;  /* 0x0000f00804002986 */ /* 0x0003e2000c101514 */
[----:B------:R-:W-:Y:S05]  /*9040*/  @!P1 BRA `(.L_x_145) ;  /* 0x0000000000049947 */ /* 0x000fea0003800000 */
[----:B------:R4:W5:Y:S02]  /*9050*/  LDG.E.LTC128B.U16 R15, desc[UR20][R6.64+0xf2] ;  /* 0x0000f214060f7981 */ /* 0x000964000c1e1520 */
.L_x_145:
[----:B------:R-:W-:Y:S05]  /*9060*/  BSYNC B0 ;  /* 0x0000000000007941 */ /* 0x000fea0003800000 */
.L_x_144:
[----:B-1----:R-:W2:Y:S01]  /*9070*/  LDL.LU R8, [R1+0xfc] ;  /* 0x0000fc0001087983 */ /* 0x002ea20000300800 */
[----:B0--345:R-:W-:Y:S02]  /*9080*/  HADD2.F32 R6, -RZ, R15.H0_H0 ;  /* 0x2000000fff067230 */ /* 0x039fe40000004100 */
[----:B------:R-:W-:Y:S01]  /*9090*/  IMAD.X R7, RZ, RZ, R13, P0 ;  /* 0x000000ffff077224 */ /* 0x000fe200000e060d */
[----:B------:R-:W-:Y:S02]  /*90a0*/  ISETP.GT.AND P0, PT, R14, 0x40, PT ;  /* 0x000000400e00780c */ /* 0x000fe40003f04270 */
[----:B------:R-:W-:Y:S01]  /*90b0*/  FMUL R6, R6, UR22 ;  /* 0x0000001606067c20 */ /* 0x000fe20008400000 */
[----:B------:R-:W-:Y:S01]  /*90c0*/  IMAD R7, R7, UR16, RZ ;  /* 0x0000001007077c24 */ /* 0x000fe2000f8e02ff */
[----:B------:R-:W-:-:S03]  /*90d0*/  ISETP.GT.AND P3, PT, R0, RZ, P0 ;  /* 0x000000ff0000720c */ /* 0x000fc60000764270 */
[----:B------:R-:W-:Y:S02]  /*90e0*/  IMAD R19, R18, UR17, R7 ;  /* 0x0000001112137c24 */ /* 0x000fe4000f8e0207 */
[----:B--2---:R-:W-:Y:S01]  /*90f0*/  FFMA R6, R8, UR11, R6 ;  /* 0x0000000b08067c23 */ /* 0x004fe20008000006 */
[----:B------:R-:W-:-:S04]  /*9100*/  IMAD.WIDE.U32 R8, R18, UR16, R10 ;  /* 0x0000001012087c25 */ /* 0x000fc8000f8e000a */
[----:B------:R-:W-:Y:S01]  /*9110*/  F2FP.F16.F32.PACK_AB R16, RZ, R6 ;  /* 0x00000006ff10723e */ /* 0x000fe200000000ff */
[----:B------:R-:W-:Y:S01]  /*9120*/  IMAD.IADD R7, R9, 0x1, R19 ;  /* 0x0000000109077824 */ /* 0x000fe200078e0213 */
[----:B------:R-:W-:-:S03]  /*9130*/  LEA R6, P2, R8, UR18, 0x1 ;  /* 0x0000001208067c11 */ /* 0x000fc6000f8408ff */
[----:B------:R0:W-:Y:S01]  /*9140*/  @P1 STG.E.U16 desc[UR20][R4.64+0xf2], R16 ;  /* 0x0000f21004001986 */ /* 0x0001e2000c101514 */
[----:B------:R-:W-:-:S05]  /*9150*/  LEA.HI.X R7, R8, UR19, R7, 0x1, P2 ;  /* 0x0000001308077c11 */ /* 0x000fca00090f0c07 */
[----:B------:R-:W2:Y:S01]  /*9160*/  @P3 LDG.E.LTC128B.U16 R15, desc[UR20][R6.64] ;  /* 0x00000014060f3981 */ /* 0x000ea2000c1e1520 */
[----:B------:R-:W-:Y:S01]  /*9170*/  USHF.L.U32 UR4, UR14, 0x6, URZ ;  /* 0x000000060e047899 */ /* 0x000fe2000800063f */
[----:B------:R-:W-:Y:S01]  /*9180*/  ISETP.GT.AND P2, PT, R0, 0x1, P0 ;  /* 0x000000010000780c */ /* 0x000fe20000744270 */
[----:B------:R-:W-:Y:S01]  /*9190*/  USHF.L.U64.HI UR6, UR14, 0x6, UR15 ;  /* 0x000000060e067899 */ /* 0x000fe2000801020f */
[----:B------:R-:W-:Y:S01]  /*91a0*/  BSSY B0, `(.L_x_146) ;  /* 0x000000c000007945 */ /* 0x000fe20003800000 */
[----:B------:R-:W-:Y:S02]  /*91b0*/  USHF.L.U32 UR7, UR4, 0x1, URZ ;  /* 0x0000000104077899 */ /* 0x000fe4000800063f */
[----:B------:R-:W-:Y:S01]  /*91c0*/  USHF.L.U64.HI UR4, UR4, 0x1, UR6 ;  /* 0x0000000104047899 */ /* 0x000fe20008010206 */
[----:B--2---:R-:W-:-:S05]  /*91d0*/  HADD2.F32 R8, -RZ, R15.H0_H0 ;  /* 0x2000000fff087230 */ /* 0x004fca0000004100 */
[----:B------:R-:W-:Y:S01]  /*91e0*/  FMUL R9, R8, UR22 ;  /* 0x0000001608097c20 */ /* 0x000fe20008400000 */
[----:B------:R-:W-:-:S03]  /*91f0*/  IADD3 R8, P1, R2, UR7, RZ ;  /* 0x0000000702087c10 */ /* 0x000fc6000ff3e0ff */
[----:B------:R-:W-:-:S05]  /*9200*/  FFMA R9, R152, UR11, R9 ;  /* 0x0000000b98097c23 */ /* 0x000fca0008000009 */
[----:B0-----:R-:W-:Y:S02]  /*9210*/  F2FP.F16.F32.PACK_AB R5, RZ, R9 ;  /* 0x00000009ff05723e */ /* 0x001fe400000000ff */
[----:B------:R-:W-:-:S05]  /*9220*/  IADD3.X R9, R3, UR4, RZ, P1, !PT ;  /* 0x0000000403097c10 */ /* 0x000fca0008ffe4ff */
[----:B------:R0:W-:Y:S01]  /*9230*/  @P3 STG.E.U16 desc[UR20][R8.64], R5 ;  /* 0x0000000508003986 */ /* 0x0001e2000c101514 */
[----:B------:R-:W-:Y:S05]  /*9240*/  @!P2 BRA `(.L_x_147) ;  /* 0x000000000004a947 */ /* 0x000fea0003800000 */
[----:B------:R1:W5:Y:S02]  /*9250*/  LDG.E.LTC128B.U16 R15, desc[UR20][R6.64+0x2] ;  /* 0x00000214060f7981 */ /* 0x000364000c1e1520 */
.L_x_147:
[----:B------:R-:W-:Y:S05]  /*9260*/  BSYNC B0 ;  /* 0x0000000000007941 */ /* 0x000fea0003800000 */
.L_x_146:
[----:B-----5:R-:W-:Y:S01]  /*9270*/  HADD2.F32 R16, -RZ, R15.H0_H0 ;  /* 0x2000000fff107230 */ /* 0x020fe20000004100 */
[----:B------:R-:W-:Y:S01]  /*9280*/  ISETP.GT.AND P1, PT, R14, 0x48, PT ;  /* 0x000000480e00780c */ /* 0x000fe20003f24270 */
[----:B0-----:R-:W-:Y:S01]  /*9290*/  IMAD.WIDE.U32 R4, R18, R17, UR12 ;  /* 0x0000000c12047e25 */ /* 0x001fe2000f8e0011 */
[----:B------:R-:W-:Y:S03]  /*92a0*/  BSSY B0, `(.L_x_148) ;  /* 0x000000c000007945 */ /* 0x000fe60003800000 */
[----:B------:R-:W-:Y:S01]  /*92b0*/  FMUL R16, R16, UR22 ;  /* 0x0000001610107c20 */ /* 0x000fe20008400000 */
[----:B------:R-:W-:-:S03]  /*92c0*/  IADD3 R18, P3, R10, R4, RZ ;  /* 0x000000040a127210 */ /* 0x000fc60007f7e0ff */
[----:B------:R-:W-:Y:S01]  /*92d0*/  FFMA R16, R153, UR11, R16 ;  /* 0x0000000b99107c23 */ /* 0x000fe20008000010 */
[----:B------:R-:W-:Y:S02]  /*92e0*/  IADD3.X R5, R11, R19, R5, P3, !PT ;  /* 0x000000130b057210 */ /* 0x000fe40001ffe405 */
[----:B------:R-:W-:Y:S02]  /*92f0*/  ISETP.GT.AND P3, PT, R0, RZ, P1 ;  /* 0x000000ff0000720c */ /* 0x000fe40000f64270 */
[----:B------:R-:W-:Y:S02]  /*9300*/  F2FP.F16.F32.PACK_AB R16, RZ, R16 ;  /* 0x00000010ff10723e */ /* 0x000fe400000000ff */
[----:B------:R-:W-:-:S03]  /*9310*/  LEA R4, P4, R18, UR18, 0x1 ;  /* 0x0000001212047c11 */ /* 0x000fc6000f8808ff */
[----:B------:R0:W-:Y:S01]  /*9320*/  @P2 STG.E.U16 desc[UR20][R8.64+0x2], R16 ;  /* 0x0000021008002986 */ /* 0x0001e2000c101514 */
[----:B------:R-:W-:-:S05]  /*9330*/  LEA.HI.X R5, R18, UR19, R5, 0x1, P4 ;  /* 0x0000001312057c11 */ /* 0x000fca000a0f0c05 */
[----:B------:R-:W-:Y:S05]  /*9340*/  @!P3 BRA `(.L_x_149) ;  /* 0x000000000004b947 */ /* 0x000fea0003800000 */
[----:B------:R2:W5:Y:S02]  /*9350*/  LDG.E.LTC128B.U16 R15, desc[UR20][R4.64] ;  /* 0x00000014040f7981 */ /* 0x000564000c1e1520 */
.L_x_149:
[----:B------:R-:W-:Y:S05]  /*9360*/  BSYNC B0 ;  /* 0x0000000000007941 */ /* 0x000fea0003800000 */
.L_x_148:
[----:B0----5:R-:W-:Y:S01]  /*9370*/  HADD2.F32 R16, -RZ, R15.H0_H0 ;  /* 0x2000000fff107230 */ /* 0x021fe20000004100 */
[----:B------:R-:W-:Y:S01]  /*9380*/  IADD3 R18, P4, R8, UR8, RZ ;  /* 0x0000000808127c10 */ /* 0x000fe2000ff9e0ff */
[----:B------:R-:W-:Y:S01]  /*9390*/  BSSY B0, `(.L_x_150) ;  /* 0x0000009000007945 */ /* 0x000fe20003800000 */
[----:B------:R-:W-:Y:S02]  /*93a0*/  ISETP.GT.AND P2, PT, R0, 0x1, P1 ;  /* 0x000000010000780c */ /* 0x000fe40000f44270 */
[----:B------:R-:W-:-:S04]  /*93b0*/  FMUL R19, R16, UR22 ;  /* 0x0000001610137c20 */ /* 0x000fc80008400000 */
[----:B------:R-:W-:-:S05]  /*93c0*/  FFMA R19, R154, UR11, R19 ;  /* 0x0000000b9a137c23 */ /* 0x000fca0008000013 */
[----:B------:R-:W-:Y:S02]  /*93d0*/  F2FP.F16.F32.PACK_AB R16, RZ, R19 ;  /* 0x00000013ff10723e */ /* 0x000fe400000000ff */
[----:B------:R-:W-:-:S05]  /*93e0*/  IADD3.X R19, R9, UR5, RZ, P4, !PT ;  /* 0x0000000509137c10 */ /* 0x000fca000a7fe4ff */
[----:B------:R0:W-:Y:S01]  /*93f0*/  @P3 STG.E.U16 desc[UR20][R18.64], R16 ;  /* 0x0000001012003986 */ /* 0x0001e2000c101514 */
[----:B------:R-:W-:Y:S05]  /*9400*/  @!P2 BRA `(.L_x_151) ;  /* 0x000000000004a947 */ /* 0x000fea0003800000 */
[----:B------:R3:W5:Y:S02]  /*9410*/  LDG.E.LTC128B.U16 R15, desc[UR20][R4.64+0x2] ;  /* 0x00000214040f7981 */ /* 0x000764000c1e1520 */
.L_x_151:
[----:B------:R-:W-:Y:S05]  /*9420*/  BSYNC B0 ;  /* 0x0000000000007941 */ /* 0x000fea0003800000 */
.L_x_150:
[----:B0----5:R-:W-:Y:S01]  /*9430*/  HADD2.F32 R16, -RZ, R15.H0_H0 ;  /* 0x2000000fff107230 */ /* 0x021fe20000004100 */
[----:B------:R-:W-:Y:S01]  /*9440*/  ISETP.GT.AND P3, PT, R0, 0x8, P0 ;  /* 0x000000080000780c */ /* 0x000fe20000764270 */
[----:B------:R-:W-:Y:S03]  /*9450*/  BSSY B0, `(.L_x_152) ;  /* 0x0000007000007945 */ /* 0x000fe60003800000 */
[----:B------:R-:W-:-:S04]  /*9460*/  FMUL R16, R16, UR22 ;  /* 0x0000001610107c20 */ /* 0x000fc80008400000 */
[----:B------:R-:W-:-:S05]  /*9470*/  FFMA R16, R155, UR11, R16 ;  /* 0x0000000b9b107c23 */ /* 0x000fca0008000010 */
[----:B------:R-:W-:-:S05]  /*9480*/  F2FP.F16.F32.PACK_AB R16, RZ, R16 ;  /* 0x00000010ff10723e */ /* 0x000fca00000000ff */
[----:B------:R0:W-:Y:S01]  /*9490*/  @P2 STG.E.U16 desc[UR20][R18.64+0x2], R16 ;  /* 0x0000021012002986 */ /* 0x0001e2000c101514 */
[----:B------:R-:W-:Y:S05]  /*94a0*/  @!P3 BRA `(.L_x_153) ;  /* 0x000000000004b947 */ /* 0x000fea0003800000 */
[----:B------:R4:W5:Y:S02]  /*94b0*/  LDG.E.LTC128B.U16 R15, desc[UR20][R6.64+0x10] ;  /* 0x00001014060f7981 */ /* 0x000964000c1e1520 */
.L_x_153:
[----:B------:R-:W-:Y:S05]  /*94c0*/  BSYNC B0 ;  /* 0x0000000000007941 */ /* 0x000fea0003800000 */
.L_x_152:
        /* <DEDUP_REMOVED lines=9> */
.L_x_155:
[----:B------:R-:W-:Y:S05]  /*9560*/  BSYNC B0 ;  /* 0x0000000000007941 */ /* 0x000fea0003800000 */
.L_x_154:
[----:B-----5:R-:W-:Y:S01]  /*9570*/  HADD2.F32 R16, -RZ, R15.H0_H0 ;  /* 0x2000000fff107230 */ /* 0x020fe20000004100 */
        /* <DEDUP_REMOVED lines=8> */
.L_x_157:
[----:B------:R-:W-:Y:S05]  /*9600*/  BSYNC B0 ;  /* 0x0000000000007941 */ /* 0x000fea0003800000 */
.L_x_156:
[----:B0----5:R-:W-:Y:S01]  /*9610*/  HADD2.F32 R16, -RZ, R15.H0_H0 ;  /* 0x2000000fff107230 */ /* 0x021fe20000004100 */
[----:B------:R-:W-:Y:S01]  /*9620*/  MOV R21, UR8 ;  /* 0x0000000800157c02 */ /* 0x000fe20008000f00 */
[----:B------:R-:W-:Y:S01]  /*9630*/  IMAD.U32 R23, RZ, RZ, UR5 ;  /* 0x00000005ff177e24 */ /* 0x000fe2000f8e00ff */
[----:B------:R-:W-:Y:S01]  /*9640*/  ISETP.GT.AND P2, PT, R0, 0x9, P1 ;  /* 0x000000090000780c */ /* 0x000fe20000f44270 */
[----:B------:R-:W-:Y:S01]  /*9650*/  BSSY B0, `(.L_x_158) ;  /* 0x0000009000007945 */ /* 0x000fe20003800000 */
[----:B------:R-:W-:Y:S01]  /*9660*/  FMUL R19, R16, UR22 ;  /* 0x0000001610137c20 */ /* 0x000fe20008400000 */
[----:B------:R-:W-:-:S03]  /*9670*/  IADD3 R18, P4, P5, R21, UR7, R2 ;  /* 0x0000000715127c10 */ /* 0x000fc6000fd9e002 */
[----:B------:R-:W-:-:S05]  /*9680*/  FFMA R19, R158, UR11, R19 ;  /* 0x0000000b9e137c23 */ /* 0x000fca0008000013 */
[----:B------:R-:W-:Y:S02]  /*9690*/  F2FP.F16.F32.PACK_AB R16, RZ, R19 ;  /* 0x00000013ff10723e */ /* 0x000fe400000000ff */
[----:B------:R-:W-:-:S05]  /*96a0*/  IADD3.X R19, R23, UR4, R3, P4, P5 ;  /* 0x0000000417137c10 */ /* 0x000fca000a7ea403 */
[----:B------:R0:W-:Y:S01]  /*96b0*/  @P3 STG.E.U16 desc[UR20][R18.64+0x10], R16 ;  /* 0x0000101012003986 */ /* 0x0001e2000c101514 */
[----:B------:R-:W-:Y:S05]  /*96c0*/  @!P2 BRA `(.L_x_159) ;  /* 0x000000000004a947 */ /* 0x000fea0003800000 */
[----:B------:R0:W5:Y:S02]  /*96d0*/  LDG.E.LTC128B.U16 R15, desc[UR20][R4.64+0x12] ;  /* 0x00001214040f7981 */ /* 0x000164000c1e1520 */
.L_x_159:
[----:B------:R-:W-:Y:S05]  /*96e0*/  BSYNC B0 ;  /* 0x0000000000007941 */ /* 0x000fea0003800000 */
.L_x_158:
        /* <DEDUP_REMOVED lines=9> */
.L_x_161:
[----:B------:R-:W-:Y:S05]  /*9780*/  BSYNC B0 ;  /* 0x0000000000007941 */ /* 0x000fea0003800000 */
.L_x_160:
        /* <DEDUP_REMOVED lines=9> */
.L_x_163:
[----:B------:R-:W-:Y:S05]  /*9820*/  BSYNC B0 ;  /* 0x0000000000007941 */ /* 0x000fea0003800000 */
.L_x_162:
        /* <DEDUP_REMOVED lines=9> */
.L_x_165:
[----:B------:R-:W-:Y:S05]  /*98c0*/  BSYNC B0 ;  /* 0x0000000000007941 */ /* 0x000fea0003800000 */
.L_x_164:
        /* <DEDUP_REMOVED lines=9> */
.L_x_167:
[----:B------:R-:W-:Y:S05]  /*9960*/  BSYNC B0 ;  /* 0x0000000000007941 */ /* 0x000fea0003800000 */
.L_x_166:
        /* <DEDUP_REMOVED lines=9> */
.L_x_169:
[----:B------:R-:W-:Y:S05]  /*9a00*/  BSYNC B0 ;  /* 0x0000000000007941 */ /* 0x000fea0003800000 */
.L_x_168:
        /* <DEDUP_REMOVED lines=9> */
.L_x_171:
[----:B------:R-:W-:Y:S05]  /*9aa0*/  BSYNC B0 ;  /* 0x0000000000007941 */ /* 0x000fea0003800000 */
.L_x_170:
        /* <DEDUP_REMOVED lines=9> */
.L_x_173:
[----:B------:R-:W-:Y:S05]  /*9b40*/  BSYNC B0 ;  /* 0x0000000000007941 */ /* 0x000fea0003800000 */
.L_x_172:
        /* <DEDUP_REMOVED lines=9> */
.L_x_175:
[----:B------:R-:W-:Y:S05]  /*9be0*/  BSYNC B0 ;  /* 0x0000000000007941 */ /* 0x000fea0003800000 */
.L_x_174:
        /* <DEDUP_REMOVED lines=9> */
.L_x_177:
[----:B------:R-:W-:Y:S05]  /*9c80*/  BSYNC B0 ;  /* 0x0000000000007941 */ /* 0x000fea0003800000 */
.L_x_176:
        /* <DEDUP_REMOVED lines=9> */
.L_x_179:
[----:B------:R-:W-:Y:S05]  /*9d20*/  BSYNC B0 ;  /* 0x0000000000007941 */ /* 0x000fea0003800000 */
.L_x_178:
        /* <DEDUP_REMOVED lines=9> */
.L_x_181:
[----:B------:R-:W-:Y:S05]  /*9dc0*/  BSYNC B0 ;  /* 0x0000000000007941 */ /* 0x000fea0003800000 */
.L_x_180:
        /* <DEDUP_REMOVED lines=9> */
.L_x_183:
[----:B------:R-:W-:Y:S05]  /*9e60*/  BSYNC B0 ;  /* 0x0000000000007941 */ /* 0x000fea0003800000 */
.L_x_182:
        /* <DEDUP_REMOVED lines=9> */
.L_x_185:
[----:B------:R-:W-:Y:S05]  /*9f00*/  BSYNC B0 ;  /* 0x0000000000007941 */ /* 0x000fea0003800000 */
.L_x_184:
        /* <DEDUP_REMOVED lines=9> */
.L_x_187:
[----:B------:R-:W-:Y:S05]  /*9fa0*/  BSYNC B0 ;  /* 0x0000000000007941 */ /* 0x000fea0003800000 */
.L_x_186:
        /* <DEDUP_REMOVED lines=9> */
.L_x_189:
[----:B------:R-:W-:Y:S05]  /*a040*/  BSYNC B0 ;  /* 0x0000000000007941 */ /* 0x000fea0003800000 */
.L_x_188:
        /* <DEDUP_REMOVED lines=9> */
.L_x_191:
[----:B------:R-:W-:Y:S05]  /*a0e0*/  BSYNC B0 ;  /* 0x0000000000007941 */ /* 0x000fea0003800000 */
.L_x_190:
        /* <DEDUP_REMOVED lines=9> */
.L_x_193:
[----:B------:R-:W-:Y:S05]  /*a180*/  BSYNC B0 ;  /* 0x0000000000007941 */ /* 0x000fea0003800000 */
.L_x_192:
        /* <DEDUP_REMOVED lines=9> */
.L_x_195:
[----:B------:R-:W-:Y:S05]  /*a220*/  BSYNC B0 ;  /* 0x0000000000007941 */ /* 0x000fea0003800000 */
.L_x_194:
        /* <DEDUP_REMOVED lines=9> */
.L_x_197:
[----:B------:R-:W-:Y:S05]  /*a2c0*/  BSYNC B0 ;  /* 0x0000000000007941 */ /* 0x000fea0003800000 */
.L_x_196:
        /* <DEDUP_REMOVED lines=9> */
.L_x_199:
[----:B------:R-:W-:Y:S05]  /*a360*/  BSYNC B0 ;  /* 0x0000000000007941 */ /* 0x000fea0003800000 */
.L_x_198:
        /* <DEDUP_REMOVED lines=9> */
.L_x_201:
[----:B------:R-:W-:Y:S05]  /*a400*/  BSYNC B0 ;  /* 0x0000000000007941 */ /* 0x000fea0003800000 */
.L_x_200:
        /* <DEDUP_REMOVED lines=9> */
.L_x_203:
[----:B------:R-:W-:Y:S05]  /*a4a0*/  BSYNC B0 ;  /* 0x0000000000007941 */ /* 0x000fea0003800000 */
.L_x_202:
        /* <DEDUP_REMOVED lines=9> */
.L_x_205:
[----:B------:R-:W-:Y:S05]  /*a540*/  BSYNC B0 ;  /* 0x0000000000007941 */ /* 0x000fea0003800000 */
.L_x_204:
        /* <DEDUP_REMOVED lines=9> */
.L_x_207:
[----:B------:R-:W-:Y:S05]  /*a5e0*/  BSYNC B0 ;  /* 0x0000000000007941 */ /* 0x000fea0003800000 */
.L_x_206:
        /* <DEDUP_REMOVED lines=9> */
.L_x_209:
[----:B------:R-:W-:Y:S05]  /*a680*/  BSYNC B0 ;  /* 0x0000000000007941 */ /* 0x000fea0003800000 */
.L_x_208:
        /* <DEDUP_REMOVED lines=9> */
.L_x_211:
[----:B------:R-:W-:Y:S05]  /*a720*/  BSYNC B0 ;  /* 0x0000000000007941 */ /* 0x000fea0003800000 */
.L_x_210:
        /* <DEDUP_REMOVED lines=9> */
.L_x_213:
[----:B------:R-:W-:Y:S05]  /*a7c0*/  BSYNC B0 ;  /* 0x0000000000007941 */ /* 0x000fea0003800000 */
.L_x_212:
        /* <DEDUP_REMOVED lines=9> */
.L_x_215:
[----:B------:R-:W-:Y:S05]  /*a860*/  BSYNC B0 ;  /* 0x0000000000007941 */ /* 0x000fea0003800000 */
.L_x_214:
        /* <DEDUP_REMOVED lines=9> */
.L_x_217:
[----:B------:R-:W-:Y:S05]  /*a900*/  BSYNC B0 ;  /* 0x0000000000007941 */ /* 0x000fea0003800000 */
.L_x_216:
        /* <DEDUP_REMOVED lines=9> */
.L_x_219:
[----:B------:R-:W-:Y:S05]  /*a9a0*/  BSYNC B0 ;  /* 0x0000000000007941 */ /* 0x000fea0003800000 */
.L_x_218:
        /* <DEDUP_REMOVED lines=9> */
.L_x_221:
[----:B------:R-:W-:Y:S05]  /*aa40*/  BSYNC B0 ;  /* 0x0000000000007941 */ /* 0x000fea0003800000 */
.L_x_220:
        /* <DEDUP_REMOVED lines=9> */
.L_x_223:
[----:B------:R-:W-:Y:S05]  /*aae0*/  BSYNC B0 ;  /* 0x0000000000007941 */ /* 0x000fea0003800000 */
.L_x_222:
        /* <DEDUP_REMOVED lines=9> */
.L_x_225:
[----:B------:R-:W-:Y:S05]  /*ab80*/  BSYNC B0 ;  /* 0x0000000000007941 */ /* 0x000fea0003800000 */
.L_x_224:
        /* <DEDUP_REMOVED lines=9> */
.L_x_227:
[----:B------:R-:W-:Y:S05]  /*ac20*/  BSYNC B0 ;  /* 0x0000000000007941 */ /* 0x000fea0003800000 */
.L_x_226:
        /* <DEDUP_REMOVED lines=9> */
.L_x_229:
[----:B------:R-:W-:Y:S05]  /*acc0*/  BSYNC B0 ;  /* 0x0000000000007941 */ /* 0x000fea0003800000 */
.L_x_228:
        /* <DEDUP_REMOVED lines=9> */
.L_x_231:
[----:B------:R-:W-:Y:S05]  /*ad60*/  BSYNC B0 ;  /* 0x0000000000007941 */ /* 0x000fea0003800000 */
.L_x_230:
        /* <DEDUP_REMOVED lines=9> */
.L_x_233:
[----:B------:R-:W-:Y:S05]  /*ae00*/  BSYNC B0 ;  /* 0x0000000000007941 */ /* 0x000fea0003800000 */
.L_x_232:
        /* <DEDUP_REMOVED lines=9> */
.L_x_235:
[----:B------:R-:W-:Y:S05]  /*aea0*/  BSYNC B0 ;  /* 0x0000000000007941 */ /* 0x000fea0003800000 */
.L_x_234:
        /* <DEDUP_REMOVED lines=9> */
.L_x_237:
[----:B------:R-:W-:Y:S05]  /*af40*/  BSYNC B0 ;  /* 0x0000000000007941 */ /* 0x000fea0003800000 */
.L_x_236:
        /* <DEDUP_REMOVED lines=9> */
.L_x_239:
[----:B------:R-:W-:Y:S05]  /*afe0*/  BSYNC B0 ;  /* 0x0000000000007941 */ /* 0x000fea0003800000 */
.L_x_238:
        /* <DEDUP_REMOVED lines=9> */
.L_x_241:
[----:B------:R-:W-:Y:S05]  /*b080*/  BSYNC B0 ;  /* 0x0000000000007941 */ /* 0x000fea0003800000 */
.L_x_240:
        /* <DEDUP_REMOVED lines=9> */
.L_x_243:
[----:B------:R-:W-:Y:S05]  /*b120*/  BSYNC B0 ;  /* 0x0000000000007941 */ /* 0x000fea0003800000 */
.L_x_242:
        /* <DEDUP_REMOVED lines=9> */
.L_x_245:
[----:B------:R-:W-:Y:S05]  /*b1c0*/  BSYNC B0 ;  /* 0x0000000000007941 */ /* 0x000fea0003800000 */
.L_x_244:
        /* <DEDUP_REMOVED lines=9> */
.L_x_247:
[----:B------:R-:W-:Y:S05]  /*b260*/  BSYNC B0 ;  /* 0x0000000000007941 */ /* 0x000fea0003800000 */
.L_x_246:
        /* <DEDUP_REMOVED lines=9> */
.L_x_249:
[----:B------:R-:W-:Y:S05]  /*b300*/  BSYNC B0 ;  /* 0x0000000000007941 */ /* 0x000fea0003800000 */
.L_x_248:
        /* <DEDUP_REMOVED lines=9> */
.L_x_251:
[----:B------:R-:W-:Y:S05]  /*b3a0*/  BSYNC B0 ;  /* 0x0000000000007941 */ /* 0x000fea0003800000 */
.L_x_250:
        /* <DEDUP_REMOVED lines=9> */
.L_x_253:
[----:B------:R-:W-:Y:S05]  /*b440*/  BSYNC B0 ;  /* 0x0000000000007941 */ /* 0x000fea0003800000 */
.L_x_252:
        /* <DEDUP_REMOVED lines=9> */
.L_x_255:
[----:B------:R-:W-:Y:S05]  /*b4e0*/  BSYNC B0 ;  /* 0x0000000000007941 */ /* 0x000fea0003800000 */
.L_x_254:
        /* <DEDUP_REMOVED lines=9> */
.L_x_257:
[----:B------:R-:W-:Y:S05]  /*b580*/  BSYNC B0 ;  /* 0x0000000000007941 */ /* 0x000fea0003800000 */
.L_x_256:
        /* <DEDUP_REMOVED lines=9> */
.L_x_259:
[----:B------:R-:W-:Y:S05]  /*b620*/  BSYNC B0 ;  /* 0x0000000000007941 */ /* 0x000fea0003800000 */
.L_x_258:
        /* <DEDUP_REMOVED lines=9> */
.L_x_261:
[----:B------:R-:W-:Y:S05]  /*b6c0*/  BSYNC B0 ;  /* 0x0000000000007941 */ /* 0x000fea0003800000 */
.L_x_260:
        /* <DEDUP_REMOVED lines=9> */
.L_x_263:
[----:B------:R-:W-:Y:S05]  /*b760*/  BSYNC B0 ;  /* 0x0000000000007941 */ /* 0x000fea0003800000 */
.L_x_262:
        /* <DEDUP_REMOVED lines=9> */
.L_x_265:
[----:B------:R-:W-:Y:S05]  /*b800*/  BSYNC B0 ;  /* 0x0000000000007941 */ /* 0x000fea0003800000 */
.L_x_264:
        /* <DEDUP_REMOVED lines=9> */
.L_x_267:
[----:B------:R-:W-:Y:S05]  /*b8a0*/  BSYNC B0 ;  /* 0x0000000000007941 */ /* 0x000fea0003800000 */
.L_x_266:
[----:B01--45:R-:W-:Y:S01]  /*b8b0*/  HADD2.F32 R6, -RZ, R15.H0_H0 ;  /* 0x2000000fff067230 */ /* 0x033fe20000004100 */
        /* <DEDUP_REMOVED lines=8> */
.L_x_269:
[----:B------:R-:W-:Y:S05]  /*b940*/  BSYNC B0 ;  /* 0x0000000000007941 */ /* 0x000fea0003800000 */
.L_x_268:
[----:B0----5:R-:W-:Y:S01]  /*b950*/  HADD2.F32 R6, -RZ, R15.H0_H0 ;  /* 0x2000000fff067230 */ /* 0x021fe20000004100 */
[----:B------:R-:W-:Y:S01]  /*b960*/  ISETP.GT.AND P1, PT, R0, 0x79, P1 ;  /* 0x000000790000780c */ /* 0x000fe20000f24270 */
[----:B------:R-:W-:Y:S01]  /*b970*/  BSSY B0, `(.L_x_270) ;  /* 0x000000b000007945 */ /* 0x000fe20003800000 */
[----:B------:R-:W-:Y:S02]  /*b980*/  IADD3 R20, P0, R12, 0x80, RZ ;  /* 0x000000800c147810 */ /* 0x000fe40007f1e0ff */
[----:B------:R-:W-:Y:S01]  /*b990*/  FMUL R7, R6, UR22 ;  /* 0x0000001606077c20 */ /* 0x000fe20008400000 */
[----:B------:R-:W-:-:S03]  /*b9a0*/  @P2 IMAD.MOV.U32 R6, RZ, RZ, R18 ;  /* 0x000000ffff062224 */ /* 0x000fc600078e0012 */
[----:B------:R-:W-:-:S05]  /*b9b0*/  FFMA R7, R214, UR11, R7 ;  /* 0x0000000bd6077c23 */ /* 0x000fca0008000007 */
[----:B------:R-:W-:-:S04]  /*b9c0*/  F2FP.F16.F32.PACK_AB R7, RZ, R7 ;  /* 0x00000007ff07723e */ /* 0x000fc800000000ff */
[----:B------:R-:W-:Y:S01]  /*b9d0*/  PRMT R8, R7, 0x7610, R8 ;  /* 0x0000761007087816 */ /* 0x000fe20000000008 */
[----:B------:R-:W-:-:S05]  /*b9e0*/  @P2 IMAD.MOV.U32 R7, RZ, RZ, R19 ;  /* 0x000000ffff072224 */ /* 0x000fca00078e0013 */
[----:B------:R0:W-:Y:S01]  /*b9f0*/  @P2 STG.E.U16 desc[UR20][R6.64+0xf0], R8 ;  /* 0x0000f00806002986 */ /* 0x0001e2000c101514 */
[----:B------:R-:W-:Y:S05]  /*ba00*/  @!P1 BRA `(.L_x_271) ;  /* 0x0000000000049947 */ /* 0x000fea0003800000 */
[----:B------:R4:W5:Y:S02]  /*ba10*/  LDG.E.LTC128B.U16 R15, desc[UR20][R4.64+0xf2] ;  /* 0x0000f214040f7981 */ /* 0x000964000c1e1520 */
.L_x_271:
[----:B------:R-:W-:Y:S05]  /*ba20*/  BSYNC B0 ;  /* 0x0000000000007941 */ /* 0x000fea0003800000 */
.L_x_270:
[----:B-12345:R-:W-:Y:S01]  /*ba30*/  HADD2.F32 R4, -RZ, R15.H0_H0 ;  /* 0x2000000fff047230 */ /* 0x03efe20000004100 */
[----:B------:R-:W-:Y:S01]  /*ba40*/  IADD3.X R5, RZ, R13, RZ, P0, !PT ;  /* 0x0000000dff057210 */ /* 0x000fe200007fe4ff */
[----:B0-----:R-:W-:Y:S01]  /*ba50*/  IMAD.WIDE.U32 R6, R20, UR16, R10 ;  /* 0x0000001014067c25 */ /* 0x001fe2000f8e000a */
[----:B------:R-:W-:-:S03]  /*ba60*/  ISETP.GT.AND P0, PT, R14, 0x80, PT ;  /* 0x000000800e00780c */ /* 0x000fc60003f04270 */
[----:B------:R-:W-:Y:S01]  /*ba70*/  FMUL R4, R4, UR22 ;  /* 0x0000001604047c20 */ /* 0x000fe20008400000 */
[----:B------:R-:W-:Y:S01]  /*ba80*/  IMAD R5, R5, UR16, RZ ;  /* 0x0000001005057c24 */ /* 0x000fe2000f8e02ff */
[----:B------:R-:W-:Y:S02]  /*ba90*/  ISETP.GT.AND P3, PT, R0, RZ, P0 ;  /* 0x000000ff0000720c */ /* 0x000fe40000764270 */
[----:B------:R-:W-:Y:S01]  /*baa0*/  FFMA R4, R215, UR11, R4 ;  /* 0x0000000bd7047c23 */ /* 0x000fe20008000004 */
[----:B------:R-:W-:-:S04]  /*bab0*/  IMAD R21, R20, UR17, R5 ;  /* 0x0000001114157c24 */ /* 0x000fc8000f8e0205 */
[----:B------:R-:W-:Y:S01]  /*bac0*/  F2FP.F16.F32.PACK_AB R8, RZ, R4 ;  /* 0x00000004ff08723e */ /* 0x000fe200000000ff */
[----:B------:R-:W-:Y:S01]  /*bad0*/  IMAD.IADD R5, R7, 0x1, R21 ;  /* 0x0000000107057824 */ /* 0x000fe200078e0215 */
[----:B------:R-:W-:Y:S02]  /*bae0*/  LEA R4, P2, R6, UR18, 0x1 ;  /* 0x0000001206047c11 */ /* 0x000fe4000f8408ff */
[----:B------:R-:W-:Y:S02]  /*baf0*/  PRMT R9, R8, 0x7610, R9 ;  /* 0x0000761008097816 */ /* 0x000fe40000000009 */
[----:B------:R-:W-:-:S03]  /*bb00*/  LEA.HI.X R5, R6, UR19, R5, 0x1, P2 ;  /* 0x0000001306057c11 */ /* 0x000fc600090f0c05 */
[----:B------:R0:W-:Y:S04]  /*bb10*/  @P1 STG.E.U16 desc[UR20][R18.64+0xf2], R9 ;  /* 0x0000f20912001986 */ /* 0x0001e8000c101514 */
[----:B------:R-:W2:Y:S01]  /*bb20*/  @P3 LDG.E.LTC128B.U16 R15, desc[UR20][R4.64] ;  /* 0x00000014040f3981 */ /* 0x000ea2000c1e1520 */
[----:B------:R-:W-:Y:S01]  /*bb30*/  USHF.L.U32 UR4, UR14, 0x8, URZ ;  /* 0x000000080e047899 */ /* 0x000fe2000800063f */
[----:B------:R-:W-:Y:S01]  /*bb40*/  ISETP.GT.AND P2, PT, R0, 0x1, P0 ;  /* 0x000000010000780c */ /* 0x000fe20000744270 */
[----:B------:R-:W-:Y:S01]  /*bb50*/  USHF.L.U64.HI UR6, UR14, 0x8, UR15 ;  /* 0x000000080e067899 */ /* 0x000fe2000801020f */
[----:B------:R-:W-:Y:S03]  /*bb60*/  BSSY B0, `(.L_x_272) ;  /* 0x000000a000007945 */ /* 0x000fe60003800000 */
[----:B------:R-:W-:-:S04]  /*bb70*/  IADD3 R8, P1, R2, UR4, RZ ;  /* 0x0000000402087c10 */ /* 0x000fc8000ff3e0ff */
[----:B0-----:R-:W-:Y:S01]  /*bb80*/  IADD3.X R9, R3, UR6, RZ, P1, !PT ;  /* 0x0000000603097c10 */ /* 0x001fe20008ffe4ff */
[----:B--2---:R-:W-:-:S05]  /*bb90*/  HADD2.F32 R6, -RZ, R15.H0_H0 ;  /* 0x2000000fff067230 */ /* 0x004fca0000004100 */
[----:B------:R-:W-:-:S04]  /*bba0*/  FMUL R7, R6, UR22 ;  /* 0x0000001606077c20 */ /* 0x000fc80008400000 */
[----:B------:R-:W-:-:S05]  /*bbb0*/  FFMA R7, R88, UR11, R7 ;  /* 0x0000000b58077c23 */ /* 0x000fca0008000007 */
[----:B------:R-:W-:-:S05]  /*bbc0*/  F2FP.F16.F32.PACK_AB R7, RZ, R7 ;  /* 0x00000007ff07723e */ /* 0x000fca00000000ff */
[----:B------:R0:W-:Y:S01]  /*bbd0*/  @P3 STG.E.U16 desc[UR20][R8.64], R7 ;  /* 0x0000000708003986 */ /* 0x0001e2000c101514 */
[----:B------:R-:W-:Y:S05]  /*bbe0*/  @!P2 BRA `(.L_x_273) ;  /* 0x000000000004a947 */ /* 0x000fea0003800000 */
[----:B------:R1:W5:Y:S02]  /*bbf0*/  LDG.E.LTC128B.U16 R15, desc[UR20][R4.64+0x2] ;  /* 0x00000214040f7981 */ /* 0x000364000c1e1520 */
.L_x_273:
[----:B------:R-:W-:Y:S05]  /*bc00*/  BSYNC B0 ;  /* 0x0000000000007941 */ /* 0x000fea0003800000 */
.L_x_272:
        /* <DEDUP_REMOVED lines=15> */
.L_x_275:
[----:B------:R-:W-:Y:S05]  /*bd00*/  BSYNC B0 ;  /* 0x0000000000007941 */ /* 0x000fea0003800000 */
.L_x_274:
        /* <DEDUP_REMOVED lines=11> */
.L_x_277:
[----:B------:R-:W-:Y:S05]  /*bdc0*/  BSYNC B0 ;  /* 0x0000000000007941 */ /* 0x000fea0003800000 */
.L_x_276:
        /* <DEDUP_REMOVED lines=9> */
.L_x_279:
[----:B------:R-:W-:Y:S05]  /*be60*/  BSYNC B0 ;  /* 0x0000000000007941 */ /* 0x000fea0003800000 */
.L_x_278:
        /* <DEDUP_REMOVED lines=9> */
.L_x_281:
[----:B------:R-:W-:Y:S05]  /*bf00*/  BSYNC B0 ;  /* 0x0000000000007941 */ /* 0x000fea0003800000 */
.L_x_280:
        /* <DEDUP_REMOVED lines=9> */
.L_x_283:
[----:B------:R-:W-:Y:S05]  /*bfa0*/  BSYNC B0 ;  /* 0x0000000000007941 */ /* 0x000fea0003800000 */
.L_x_282:
[----:B0----5:R-:W-:Y:S01]  /*bfb0*/  HADD2.F32 R16, -RZ, R15.H0_H0 ;  /* 0x2000000fff107230 */ /* 0x021fe20000004100 */
[----:B------:R-:W-:Y:S01]  /*bfc0*/  ISETP.GT.AND P2, PT, R0, 0x9, P1 ;  /* 0x000000090000780c */ /* 0x000fe20000f44270 */
[----:B------:R-:W-:Y:S01]  /*bfd0*/  IMAD.U32 R21, RZ, RZ, UR4 ;  /* 0x00000004ff157e24 */ /* 0x000fe2000f8e00ff */
[----:B------:R-:W-:Y:S01]  /*bfe0*/  BSSY B0, `(.L_x_284) ;  /* 0x000000a000007945 */ /* 0x000fe20003800000 */
[----:B------:R-:W-:Y:S02]  /*bff0*/  IMAD.U32 R23, RZ, RZ, UR6 ;  /* 0x00000006ff177e24 */ /* 0x000fe4000f8e00ff */
        /* <DEDUP_REMOVED lines=8> */
.L_x_285:
[----:B------:R-:W-:Y:S05]  /*c080*/  BSYNC B0 ;  /* 0x0000000000007941 */ /* 0x000fea0003800000 */
.L_x_284:
        /* <DEDUP_REMOVED lines=9> */
.L_x_287:
[----:B------:R-:W-:Y:S05]  /*c120*/  BSYNC B0 ;  /* 0x0000000000007941 */ /* 0x000fea0003800000 */
.L_x_286:
        /* <DEDUP_REMOVED lines=9> */
.L_x_289:
[----:B------:R-:W-:Y:S05]  /*c1c0*/  BSYNC B0 ;  /* 0x0000000000007941 */ /* 0x000fea0003800000 */
.L_x_288:
        /* <DEDUP_REMOVED lines=9> */
.L_x_291:
[----:B------:R-:W-:Y:S05]  /*c260*/  BSYNC B0 ;  /* 0x0000000000007941 */ /* 0x000fea0003800000 */
.L_x_290:
        /* <DEDUP_REMOVED lines=9> */
.L_x_293:
[----:B------:R-:W-:Y:S05]  /*c300*/  BSYNC B0 ;  /* 0x0000000000007941 */ /* 0x000fea0003800000 */
.L_x_292:
        /* <DEDUP_REMOVED lines=9> */
.L_x_295:
[----:B------:R-:W-:Y:S05]  /*c3a0*/  BSYNC B0 ;  /* 0x0000000000007941 */ /* 0x000fea0003800000 */
.L_x_294:
        /* <DEDUP_REMOVED lines=9> */
.L_x_297:
[----:B------:R-:W-:Y:S05]  /*c440*/  BSYNC B0 ;  /* 0x0000000000007941 */ /* 0x000fea0003800000 */
.L_x_296:
        /* <DEDUP_REMOVED lines=9> */
.L_x_299:
[----:B------:R-:W-:Y:S05]  /*c4e0*/  BSYNC B0 ;  /* 0x0000000000007941 */ /* 0x000fea0003800000 */
.L_x_298:
        /* <DEDUP_REMOVED lines=9> */
.L_x_301:
[----:B------:R-:W-:Y:S05]  /*c580*/  BSYNC B0 ;  /* 0x0000000000007941 */ /* 0x000fea0003800000 */
.L_x_300:
        /* <DEDUP_REMOVED lines=9> */
.L_x_303:
[----:B------:R-:W-:Y:S05]  /*c620*/  BSYNC B0 ;  /* 0x0000000000007941 */ /* 0x000fea0003800000 */
.L_x_302:
        /* <DEDUP_REMOVED lines=9> */
.L_x_305:
[----:B------:R-:W-:Y:S05]  /*c6c0*/  BSYNC B0 ;  /* 0x0000000000007941 */ /* 0x000fea0003800000 */
.L_x_304:
        /* <DEDUP_REMOVED lines=9> */
.L_x_307:
[----:B------:R-:W-:Y:S05]  /*c760*/  BSYNC B0 ;  /* 0x0000000000007941 */ /* 0x000fea0003800000 */
.L_x_306:
        /* <DEDUP_REMOVED lines=9> */
.L_x_309:
[----:B------:R-:W-:Y:S05]  /*c800*/  BSYNC B0 ;  /* 0x0000000000007941 */ /* 0x000fea0003800000 */
.L_x_308:
        /* <DEDUP_REMOVED lines=9> */
.L_x_311:
[----:B------:R-:W-:Y:S05]  /*c8a0*/  BSYNC B0 ;  /* 0x0000000000007941 */ /* 0x000fea0003800000 */
.L_x_310:
        /* <DEDUP_REMOVED lines=9> */
.L_x_313:
[----:B------:R-:W-:Y:S05]  /*c940*/  BSYNC B0 ;  /* 0x0000000000007941 */ /* 0x000fea0003800000 */
.L_x_312:
        /* <DEDUP_REMOVED lines=9> */
.L_x_315:
[----:B------:R-:W-:Y:S05]  /*c9e0*/  BSYNC B0 ;  /* 0x0000000000007941 */ /* 0x000fea0003800000 */
.L_x_314:
        /* <DEDUP_REMOVED lines=9> */
.L_x_317:
[----:B------:R-:W-:Y:S05]  /*ca80*/  BSYNC B0 ;  /* 0x0000000000007941 */ /* 0x000fea0003800000 */
.L_x_316:
        /* <DEDUP_REMOVED lines=9> */
.L_x_319:
[----:B------:R-:W-:Y:S05]  /*cb20*/  BSYNC B0 ;  /* 0x0000000000007941 */ /* 0x000fea0003800000 */
.L_x_318:
        /* <DEDUP_REMOVED lines=9> */
.L_x_321:
[----:B------:R-:W-:Y:S05]  /*cbc0*/  BSYNC B0 ;  /* 0x0000000000007941 */ /* 0x000fea0003800000 */
.L_x_320:
        /* <DEDUP_REMOVED lines=9> */
.L_x_323:
[----:B------:R-:W-:Y:S05]  /*cc60*/  BSYNC B0 ;  /* 0x0000000000007941 */ /* 0x000fea0003800000 */
.L_x_322:
        /* <DEDUP_REMOVED lines=9> */
.L_x_325:
[----:B------:R-:W-:Y:S05]  /*cd00*/  BSYNC B0 ;  /* 0x0000000000007941 */ /* 0x000fea0003800000 */
.L_x_324:
        /* <DEDUP_REMOVED lines=9> */
.L_x_327:
[----:B------:R-:W-:Y:S05]  /*cda0*/  BSYNC B0 ;  /* 0x0000000000007941 */ /* 0x000fea0003800000 */
.L_x_326:
        /* <DEDUP_REMOVED lines=9> */
.L_x_329:
[----:B------:R-:W-:Y:S05]  /*ce40*/  BSYNC B0 ;  /* 0x0000000000007941 */ /* 0x000fea0003800000 */
.L_x_328:
        /* <DEDUP_REMOVED lines=9> */
.L_x_331:
[----:B------:R-:W-:Y:S05]  /*cee0*/  BSYNC B0 ;  /* 0x0000000000007941 */ /* 0x000fea0003800000 */
.L_x_330:
        /* <DEDUP_REMOVED lines=9> */
.L_x_333:
[----:B------:R-:W-:Y:S05]  /*cf80*/  BSYNC B0 ;  /* 0x0000000000007941 */ /* 0x000fea0003800000 */
.L_x_332:
        /* <DEDUP_REMOVED lines=9> */
.L_x_335:
[----:B------:R-:W-:Y:S05]  /*d020*/  BSYNC B0 ;  /* 0x0000000000007941 */ /* 0x000fea0003800000 */
.L_x_334:
        /* <DEDUP_REMOVED lines=9> */
.L_x_337:
[----:B------:R-:W-:Y:S05]  /*d0c0*/  BSYNC B0 ;  /* 0x0000000000007941 */ /* 0x000fea0003800000 */
.L_x_336:
        /* <DEDUP_REMOVED lines=9> */
.L_x_339:
[----:B------:R-:W-:Y:S05]  /*d160*/  BSYNC B0 ;  /* 0x0000000000007941 */ /* 0x000fea0003800000 */
.L_x_338:
        /* <DEDUP_REMOVED lines=9> */
.L_x_341:
[----:B------:R-:W-:Y:S05]  /*d200*/  BSYNC B0 ;  /* 0x0000000000007941 */ /* 0x000fea0003800000 */
.L_x_340:
        /* <DEDUP_REMOVED lines=9> */
.L_x_343:
[----:B------:R-:W-:Y:S05]  /*d2a0*/  BSYNC B0 ;  /* 0x0000000000007941 */ /* 0x000fea0003800000 */
.L_x_342:
        /* <DEDUP_REMOVED lines=9> */
.L_x_345:
[----:B------:R-:W-:Y:S05]  /*d340*/  BSYNC B0 ;  /* 0x0000000000007941 */ /* 0x000fea0003800000 */
.L_x_344:
        /* <DEDUP_REMOVED lines=9> */
.L_x_347:
[----:B------:R-:W-:Y:S05]  /*d3e0*/  BSYNC B0 ;  /* 0x0000000000007941 */ /* 0x000fea0003800000 */
.L_x_346:
        /* <DEDUP_REMOVED lines=9> */
.L_x_349:
[----:B------:R-:W-:Y:S05]  /*d480*/  BSYNC B0 ;  /* 0x0000000000007941 */ /* 0x000fea0003800000 */
.L_x_348:
        /* <DEDUP_REMOVED lines=9> */
.L_x_351:
[----:B------:R-:W-:Y:S05]  /*d520*/  BSYNC B0 ;  /* 0x0000000000007941 */ /* 0x000fea0003800000 */
.L_x_350:
        /* <DEDUP_REMOVED lines=9> */
.L_x_353:
[----:B------:R-:W-:Y:S05]  /*d5c0*/  BSYNC B0 ;  /* 0x0000000000007941 */ /* 0x000fea0003800000 */
.L_x_352:
        /* <DEDUP_REMOVED lines=9> */
.L_x_355:
[----:B------:R-:W-:Y:S05]  /*d660*/  BSYNC B0 ;  /* 0x0000000000007941 */ /* 0x000fea0003800000 */
.L_x_354:
        /* <DEDUP_REMOVED lines=9> */
.L_x_357:
[----:B------:R-:W-:Y:S05]  /*d700*/  BSYNC B0 ;  /* 0x0000000000007941 */ /* 0x000fea0003800000 */
.L_x_356:
        /* <DEDUP_REMOVED lines=9> */
.L_x_359:
[----:B------:R-:W-:Y:S05]  /*d7a0*/  BSYNC B0 ;  /* 0x0000000000007941 */ /* 0x000fea0003800000 */
.L_x_358:
        /* <DEDUP_REMOVED lines=9> */
.L_x_361:
[----:B------:R-:W-:Y:S05]  /*d840*/  BSYNC B0 ;  /* 0x0000000000007941 */ /* 0x000fea0003800000 */
.L_x_360:
        /* <DEDUP_REMOVED lines=9> */
.L_x_363:
[----:B------:R-:W-:Y:S05]  /*d8e0*/  BSYNC B0 ;  /* 0x0000000000007941 */ /* 0x000fea0003800000 */
.L_x_362:
        /* <DEDUP_REMOVED lines=9> */
.L_x_365:
[----:B------:R-:W-:Y:S05]  /*d980*/  BSYNC B0 ;  /* 0x0000000000007941 */ /* 0x000fea0003800000 */
.L_x_364:
        /* <DEDUP_REMOVED lines=9> */
.L_x_367:
[----:B------:R-:W-:Y:S05]  /*da20*/  BSYNC B0 ;  /* 0x0000000000007941 */ /* 0x000fea0003800000 */
.L_x_366:
        /* <DEDUP_REMOVED lines=9> */
.L_x_369:
[----:B------:R-:W-:Y:S05]  /*dac0*/  BSYNC B0 ;  /* 0x0000000000007941 */ /* 0x000fea0003800000 */
.L_x_368:
        /* <DEDUP_REMOVED lines=9> */
.L_x_371:
[----:B------:R-:W-:Y:S05]  /*db60*/  BSYNC B0 ;  /* 0x0000000000007941 */ /* 0x000fea0003800000 */
.L_x_370:
        /* <DEDUP_REMOVED lines=9> */
.L_x_373:
[----:B------:R-:W-:Y:S05]  /*dc00*/  BSYNC B0 ;  /* 0x0000000000007941 */ /* 0x000fea0003800000 */
.L_x_372:
        /* <DEDUP_REMOVED lines=9> */
.L_x_375:
[----:B------:R-:W-:Y:S05]  /*dca0*/  BSYNC B0 ;  /* 0x0000000000007941 */ /* 0x000fea0003800000 */
.L_x_374:
        /* <DEDUP_REMOVED lines=9> */
.L_x_377:
[----:B------:R-:W-:Y:S05]  /*dd40*/  BSYNC B0 ;  /* 0x0000000000007941 */ /* 0x000fea0003800000 */
.L_x_376:
        /* <DEDUP_REMOVED lines=9> */
.L_x_379:
[----:B------:R-:W-:Y:S05]  /*dde0*/  BSYNC B0 ;  /* 0x0000000000007941 */ /* 0x000fea0003800000 */
.L_x_378:
        /* <DEDUP_REMOVED lines=9> */
.L_x_381:
[----:B------:R-:W-:Y:S05]  /*de80*/  BSYNC B0 ;  /* 0x0000000000007941 */ /* 0x000fea0003800000 */
.L_x_380:
        /* <DEDUP_REMOVED lines=9> */
.L_x_383:
[----:B------:R-:W-:Y:S05]  /*df20*/  BSYNC B0 ;  /* 0x0000000000007941 */ /* 0x000fea0003800000 */
.L_x_382:
        /* <DEDUP_REMOVED lines=9> */
.L_x_385:
[----:B------:R-:W-:Y:S05]  /*dfc0*/  BSYNC B0 ;  /* 0x0000000000007941 */ /* 0x000fea0003800000 */
.L_x_384:
        /* <DEDUP_REMOVED lines=9> */
.L_x_387:
[----:B------:R-:W-:Y:S05]  /*e060*/  BSYNC B0 ;  /* 0x0000000000007941 */ /* 0x000fea0003800000 */
.L_x_386:
        /* <DEDUP_REMOVED lines=9> */
.L_x_389:
[----:B------:R-:W-:Y:S05]  /*e100*/  BSYNC B0 ;  /* 0x0000000000007941 */ /* 0x000fea0003800000 */
.L_x_388:
        /* <DEDUP_REMOVED lines=9> */
.L_x_391:
[----:B------:R-:W-:Y:S05]  /*e1a0*/  BSYNC B0 ;  /* 0x0000000000007941 */ /* 0x000fea0003800000 */
.L_x_390:
        /* <DEDUP_REMOVED lines=9> */
.L_x_393:
[----:B------:R-:W-:Y:S05]  /*e240*/  BSYNC B0 ;  /* 0x0000000000007941 */ /* 0x000fea0003800000 */
.L_x_392:
        /* <DEDUP_REMOVED lines=9> */
.L_x_395:
[----:B------:R-:W-:Y:S05]  /*e2e0*/  BSYNC B0 ;  /* 0x0000000000007941 */ /* 0x000fea0003800000 */
.L_x_394:
[----:B0----5:R-:W-:Y:S01]  /*e2f0*/  HADD2.F32 R4, -RZ, R15.H0_H0 ;  /* 0x2000000fff047230 */ /* 0x021fe20000004100 */
[----:B------:R-:W-:Y:S01]  /*e300*/  ISETP.GT.AND P1, PT, R0, 0x79, P1 ;  /* 0x000000790000780c */ /* 0x000fe20000f24270 */
[----:B------:R-:W-:Y:S01]  /*e310*/  BSSY B0, `(.L_x_396) ;  /* 0x000000b000007945 */ /* 0x000fe20003800000 */
[----:B------:R-:W-:Y:S02]  /*e320*/  IADD3 R8, P0, R12, 0xc0, RZ ;  /* 0x000000c00c087810 */ /* 0x000fe40007f1e0ff */
[----:B------:R-:W-:Y:S01]  /*e330*/  FMUL R5, R4, UR22 ;  /* 0x0000001604057c20 */ /* 0x000fe20008400000 */
[----:B------:R-:W-:-:S03]  /*e340*/  @P2 MOV R4, R18 ;  /* 0x0000001200042202 */ /* 0x000fc60000000f00 */
[----:B------:R-:W-:-:S05]  /*e350*/  FFMA R5, R150, UR11, R5 ;  /* 0x0000000b96057c23 */ /* 0x000fca0008000005 */
[----:B------:R-:W-:-:S04]  /*e360*/  F2FP.F16.F32.PACK_AB R5, RZ, R5 ;  /* 0x00000005ff05723e */ /* 0x000fc800000000ff */
[----:B------:R-:W-:Y:S01]  /*e370*/  PRMT R9, R5, 0x7610, R9 ;  /* 0x0000761005097816 */ /* 0x000fe20000000009 */
[----:B------:R-:W-:-:S05]  /*e380*/  @P2 IMAD.MOV.U32 R5, RZ, RZ, R19 ;  /* 0x000000ffff052224 */ /* 0x000fca00078e0013 */
[----:B------:R0:W-:Y:S01]  /*e390*/  @P2 STG.E.U16 desc[UR20][R4.64+0xf0], R9 ;  /* 0x0000f00904002986 */ /* 0x0001e2000c101514 */
[----:B------:R-:W-:Y:S05]  /*e3a0*/  @!P1 BRA `(.L_x_397) ;  /* 0x0000000000049947 */ /* 0x000fea0003800000 */
[----:B------:R4:W5:Y:S02]  /*e3b0*/  LDG.E.LTC128B.U16 R15, desc[UR20][R6.64+0xf2] ;  /* 0x0000f214060f7981 */ /* 0x000964000c1e1520 */
.L_x_397:
[----:B------:R-:W-:Y:S05]  /*e3c0*/  BSYNC B0 ;  /* 0x0000000000007941 */ /* 0x000fea0003800000 */
.L_x_396:
[----:B0----5:R-:W-:Y:S02]  /*e3d0*/  HADD2.F32 R4, -RZ, R15.H0_H0 ;  /* 0x2000000fff047230 */ /* 0x021fe40000004100 */
[----:B------:R-:W-:Y:S01]  /*e3e0*/  IMAD.X R12, RZ, RZ, R13, P0 ;  /* 0x000000ffff0c7224 */ /* 0x000fe200000e060d */
[----:B------:R-:W-:Y:S01]  /*e3f0*/  ISETP.GT.AND P0, PT, R14, 0xc0, PT ;  /* 0x000000c00e00780c */ /* 0x000fe20003f04270 */
[----:B-1234-:R-:W-:-:S04]  /*e400*/  IMAD.WIDE.U32 R6, R8, UR16, R10 ;  /* 0x0000001008067c25 */ /* 0x01efc8000f8e000a */
[----:B------:R-:W-:Y:S01]  /*e410*/  FMUL R4, R4, UR22 ;  /* 0x0000001604047c20 */ /* 0x000fe20008400000 */
[----:B------:R-:W-:Y:S01]  /*e420*/  ISETP.GT.AND P2, PT, R0, RZ, P0 ;  /* 0x000000ff0000720c */ /* 0x000fe20000744270 */
[----:B------:R-:W-:Y:S02]  /*e430*/  IMAD R5, R12, UR16, RZ ;  /* 0x000000100c057c24 */ /* 0x000fe4000f8e02ff */
[----:B------:R-:W-:Y:S02]  /*e440*/  FFMA R4, R151, UR11, R4 ;  /* 0x0000000b97047c23 */ /* 0x000fe40008000004 */
[----:B------:R-:W-:-:S03]  /*e450*/  IMAD R13, R8, UR17, R5 ;  /* 0x00000011080d7c24 */ /* 0x000fc6000f8e0205 */
[----:B------:R-:W-:Y:S01]  /*e460*/  F2FP.F16.F32.PACK_AB R9, RZ, R4 ;  /* 0x00000004ff09723e */ /* 0x000fe200000000ff */
[----:B------:R-:W-:Y:S01]  /*e470*/  IMAD.IADD R5, R7, 0x1, R13 ;  /* 0x0000000107057824 */ /* 0x000fe200078e020d */
[----:B------:R-:W-:-:S03]  /*e480*/  LEA R4, P3, R6, UR18, 0x1 ;  /* 0x0000001206047c11 */ /* 0x000fc6000f8608ff */
[----:B------:R0:W-:Y:S01]  /*e490*/  @P1 STG.E.U16 desc[UR20][R18.64+0xf2], R9 ;  /* 0x0000f20912001986 */ /* 0x0001e2000c101514 */
[----:B------:R-:W-:-:S05]  /*e4a0*/  LEA.HI.X R5, R6, UR19, R5, 0x1, P3 ;  /* 0x0000001306057c11 */ /* 0x000fca00098f0c05 */
[----:B------:R-:W2:Y:S01]  /*e4b0*/  @P2 LDG.E.LTC128B.U16 R15, desc[UR20][R4.64] ;  /* 0x00000014040f2981 */ /* 0x000ea2000c1e1520 */
[----:B------:R-:W-:Y:S01]  /*e4c0*/  UIMAD UR4, UR15, 0x180, URZ ;  /* 0x000001800f0478a4 */ /* 0x000fe2000f8e023f */
[----:B------:R-:W-:Y:S01]  /*e4d0*/  ISETP.GT.AND P3, PT, R0, 0x1, P0 ;  /* 0x000000010000780c */ /* 0x000fe20000764270 */
[----:B------:R-:W-:Y:S01]  /*e4e0*/  BSSY B0, `(.L_x_398) ;  /* 0x000000d000007945 */ /* 0x000fe20003800000 */
[----:B0-----:R-:W-:-:S05]  /*e4f0*/  MOV R9, UR14 ;  /* 0x0000000e00097c02 */ /* 0x001fca0008000f00 */
[----:B------:R-:W-:-:S04]  /*e500*/  IMAD.WIDE.U32 R2, R9, 0x180, R2 ;  /* 0x0000018009027825 */ /* 0x000fc800078e0002 */
[----:B--2---:R-:W-:-:S05]  /*e510*/  HADD2.F32 R6, -RZ, R15.H0_H0 ;  /* 0x2000000fff067230 */ /* 0x004fca0000004100 */
[----:B------:R-:W-:-:S04]  /*e520*/  FMUL R7, R6, UR22 ;  /* 0x0000001606077c20 */ /* 0x000fc80008400000 */
[----:B------:R-:W-:-:S05]  /*e530*/  FFMA R7, R24, UR11, R7 ;  /* 0x0000000b18077c23 */ /* 0x000fca0008000007 */
[----:B------:R-:W-:Y:S01]  /*e540*/  F2FP.F16.F32.PACK_AB R6, RZ, R7 ;  /* 0x00000007ff06723e */ /* 0x000fe200000000ff */
[----:B------:R-:W-:-:S03]  /*e550*/  VIADD R7, R3, UR4 ;  /* 0x0000000403077c36 */ /* 0x000fc60008000000 */
[----:B------:R-:W-:Y:S01]  /*e560*/  PRMT R9, R6, 0x7610, R9 ;  /* 0x0000761006097816 */ /* 0x000fe20000000009 */
[----:B------:R-:W-:-:S05]  /*e570*/  @P2 IMAD.MOV.U32 R6, RZ, RZ, R2 ;  /* 0x000000ffff062224 */ /* 0x000fca00078e0002 */
[----:B------:R0:W-:Y:S01]  /*e580*/  @P2 STG.E.U16 desc[UR20][R6.64], R9 ;  /* 0x0000000906002986 */ /* 0x0001e2000c101514 */
[----:B------:R-:W-:Y:S05]  /*e590*/  @!P3 BRA `(.L_x_399) ;  /* 0x000000000004b947 */ /* 0x000fea0003800000 */
[----:B------:R1:W5:Y:S02]  /*e5a0*/  LDG.E.LTC128B.U16 R15, desc[UR20][R4.64+0x2] ;  /* 0x00000214040f7981 */ /* 0x000364000c1e1520 */
.L_x_399:
[----:B------:R-:W-:Y:S05]  /*e5b0*/  BSYNC B0 ;  /* 0x0000000000007941 */ /* 0x000fea0003800000 */
.L_x_398:
[----:B0-----:R-:W-:Y:S01]  /*e5c0*/  IMAD.WIDE.U32 R8, R8, R17, UR12 ;  /* 0x0000000c08087e25 */ /* 0x001fe2000f8e0011 */
[----:B------:R-:W-:Y:S01]  /*e5d0*/  ISETP.GT.AND P1, PT, R14, 0xc8, PT ;  /* 0x000000c80e00780c */ /* 0x000fe20003f24270 */
[----:B------:R-:W-:Y:S02]  /*e5e0*/  BSSY B0, `(.L_x_400) ;  /* 0x000000f000007945 */ /* 0x000fe40003800000 */
[----:B-----5:R-:W-:Y:S01]  /*e5f0*/  HADD2.F32 R12, -RZ, R15.H0_H0 ;  /* 0x2000000fff0c7230 */ /* 0x020fe20000004100 */
[----:B------:R-:W-:Y:S02]  /*e600*/  IADD3 R10, P2, R10, R8, RZ ;  /* 0x000000080a0a7210 */ /* 0x000fe40007f5e0ff */
[----:B------:R-:W-:Y:S02]  /*e610*/  ISETP.GT.AND P4, PT, R0, RZ, P1 ;  /* 0x000000ff0000720c */ /* 0x000fe40000f84270 */
[----:B------:R-:W-:Y:S01]  /*e620*/  FMUL R12, R12, UR22 ;  /* 0x000000160c0c7c20 */ /* 0x000fe20008400000 */
[----:B------:R-:W-:-:S02]  /*e630*/  IADD3.X R9, R11, R13, R9, P2, !PT ;  /* 0x0000000d0b097210 */ /* 0x000fc400017fe409 */
[C---:B------:R-:W-:Y:S01]  /*e640*/  LEA R8, P2, R10.reuse, UR18, 0x1 ;  /* 0x000000120a087c11 */ /* 0x040fe2000f8408ff */
[----:B------:R-:W-:Y:S01]  /*e650*/  FFMA R12, R25, UR11, R12 ;  /* 0x0000000b190c7c23 */ /* 0x000fe2000800000c */
[----:B------:R-:W-:Y:S02]  /*e660*/  @P3 MOV R11, R7 ;  /* 0x00000007000b3202 */ /* 0x000fe40000000f00 */
[----:B------:R-:W-:Y:S01]  /*e670*/  LEA.HI.X R9, R10, UR19, R9, 0x1, P2 ;  /* 0x000000130a097c11 */ /* 0x000fe200090f0c09 */
[----:B------:R-:W-:Y:S01]  /*e680*/  @P3 IMAD.MOV.U32 R10, RZ, RZ, R2 ;  /* 0x000000ffff0a3224 */ /* 0x000fe200078e0002 */
[----:B------:R-:W-:-:S05]  /*e690*/  F2FP.F16.F32.PACK_AB R12, RZ, R12 ;  /* 0x0000000cff0c723e */ /* 0x000fca00000000ff */
[----:B------:R0:W-:Y:S01]  /*e6a0*/  @P3 STG.E.U16 desc[UR20][R10.64+0x2], R12 ;  /* 0x0000020c0a003986 */ /* 0x0001e2000c101514 */
[----:B------:R-:W-:Y:S05]  /*e6b0*/  @!P4 BRA `(.L_x_401) ;  /* 0x000000000004c947 */ /* 0x000fea0003800000 */
[----:B------:R2:W5:Y:S02]  /*e6c0*/  LDG.E.LTC128B.U16 R15, desc[UR20][R8.64] ;  /* 0x00000014080f7981 */ /* 0x000564000c1e1520 */
.L_x_401:
[----:B------:R-:W-:Y:S05]  /*e6d0*/  BSYNC B0 ;  /* 0x0000000000007941 */ /* 0x000fea0003800000 */
.L_x_400:
[----:B0----5:R-:W-:Y:S01]  /*e6e0*/  HADD2.F32 R10, -RZ, R15.H0_H0 ;  /* 0x2000000fff0a7230 */ /* 0x021fe20000004100 */
[----:B------:R-:W-:Y:S01]  /*e6f0*/  ISETP.GT.AND P3, PT, R0, 0x1, P1 ;  /* 0x000000010000780c */ /* 0x000fe20000f64270 */
[----:B------:R-:W-:Y:S03]  /*e700*/  BSSY B0, `(.L_x_402) ;  /* 0x0000009000007945 */ /* 0x000fe60003800000 */
[----:B------:R-:W-:Y:S01]  /*e710*/  FMUL R11, R10, UR22 ;  /* 0x000000160a0b7c20 */ /* 0x000fe20008400000 */
[----:B------:R-:W-:-:S03]  /*e720*/  IADD3 R10, P2, R2, UR8, RZ ;  /* 0x00000008020a7c10 */ /* 0x000fc6000ff5e0ff */
[----:B------:R-:W-:-:S05]  /*e730*/  FFMA R11, R26, UR11, R11 ;  /* 0x0000000b1a0b7c23 */ /* 0x000fca000800000b */
[----:B------:R-:W-:Y:S02]  /*e740*/  F2FP.F16.F32.PACK_AB R12, RZ, R11 ;  /* 0x0000000bff0c723e */ /* 0x000fe400000000ff */
[----:B------:R-:W-:-:S05]  /*e750*/  IADD3.X R11, R7, UR5, RZ, P2, !PT ;  /* 0x00000005070b7c10 */ /* 0x000fca00097fe4ff */
[----:B------:R0:W-:Y:S01]  /*e760*/  @P4 STG.E.U16 desc[UR20][R10.64], R12 ;  /* 0x0000000c0a004986 */ /* 0x0001e2000c101514 */
[----:B------:R-:W-:Y:S05]  /*e770*/  @!P3 BRA `(.L_x_403) ;  /* 0x000000000004b947 */ /* 0x000fea0003800000 */
[----:B------:R3:W5:Y:S02]  /*e780*/  LDG.E.LTC128B.U16 R15, desc[UR20][R8.64+0x2] ;  /* 0x00000214080f7981 */ /* 0x000764000c1e1520 */
.L_x_403:
[----:B------:R-:W-:Y:S05]  /*e790*/  BSYNC B0 ;  /* 0x0000000000007941 */ /* 0x000fea0003800000 */
.L_x_402:
        /* <DEDUP_REMOVED lines=9> */
.L_x_405:
[----:B------:R-:W-:Y:S05]  /*e830*/  BSYNC B0 ;  /* 0x0000000000007941 */ /* 0x000fea0003800000 */
.L_x_404:
[----:B0----5:R-:W-:Y:S01]  /*e840*/  HADD2.F32 R12, -RZ, R15.H0_H0 ;  /* 0x2000000fff0c7230 */ /* 0x021fe20000004100 */
[----:B------:R-:W-:Y:S01]  /*e850*/  ISETP.GT.AND P3, PT, R0, 0x9, P0 ;  /* 0x000000090000780c */ /* 0x000fe20000764270 */
[----:B------:R-:W-:Y:S03]  /*e860*/  BSSY B0, `(.L_x_406) ;  /* 0x000000a000007945 */ /* 0x000fe60003800000 */
        /* <DEDUP_REMOVED lines=9> */
.L_x_407:
[----:B------:R-:W-:Y:S05]  /*e900*/  BSYNC B0 ;  /* 0x0000000000007941 */ /* 0x000fea0003800000 */
.L_x_406:
[----:B0----5:R-:W-:Y:S01]  /*e910*/  HADD2.F32 R12, -RZ, R15.H0_H0 ;  /* 0x2000000fff0c7230 */ /* 0x021fe20000004100 */
[----:B------:R-:W-:Y:S01]  /*e920*/  @P3 MOV R13, R7 ;  /* 0x00000007000d3202 */ /* 0x000fe20000000f00 */
[----:B------:R-:W-:Y:S01]  /*e930*/  BSSY B0, `(.L_x_408) ;  /* 0x000000a000007945 */ /* 0x000fe20003800000 */
[----:B------:R-:W-:Y:S02]  /*e940*/  ISETP.GT.AND P4, PT, R0, 0x8, P1 ;  /* 0x000000080000780c */ /* 0x000fe40000f84270 */
[----:B------:R-:W-:-:S04]  /*e950*/  FMUL R12, R12, UR22 ;  /* 0x000000160c0c7c20 */ /* 0x000fc80008400000 */
[----:B------:R-:W-:-:S05]  /*e960*/  FFMA R12, R29, UR11, R12 ;  /* 0x0000000b1d0c7c23 */ /* 0x000fca000800000c */
[----:B------:R-:W-:-:S04]  /*e970*/  F2FP.F16.F32.PACK_AB R12, RZ, R12 ;  /* 0x0000000cff0c723e */ /* 0x000fc800000000ff */
[----:B------:R-:W-:Y:S01]  /*e980*/  PRMT R14, R12, 0x7610, R14 ;  /* 0x000076100c0e7816 */ /* 0x000fe2000000000e */
[----:B------:R-:W-:-:S05]  /*e990*/  @P3 IMAD.MOV.U32 R12, RZ, RZ, R2 ;  /* 0x000000ffff0c3224 */ /* 0x000fca00078e0002 */
[----:B------:R0:W-:Y:S01]  /*e9a0*/  @P3 STG.E.U16 desc[UR20][R12.64+0x12], R14 ;  /* 0x0000120e0c003986 */ /* 0x0001e2000c101514 */
[----:B------:R-:W-:Y:S05]  /*e9b0*/  @!P4 BRA `(.L_x_409) ;  /* 0x000000000004c947 */ /* 0x000fea0003800000 */
[----:B------:R0:W5:Y:S02]  /*e9c0*/  LDG.E.LTC128B.U16 R15, desc[UR20][R8.64+0x10] ;  /* 0x00001014080f7981 */ /* 0x000164000c1e1520 */
.L_x_409:
[----:B------:R-:W-:Y:S05]  /*e9d0*/  BSYNC B0 ;  /* 0x0000000000007941 */ /* 0x000fea0003800000 */
.L_x_408:
        /* <DEDUP_REMOVED lines=9> */
.L_x_411:
[----:B------:R-:W-:Y:S05]  /*ea70*/  BSYNC B0 ;  /* 0x0000000000007941 */ /* 0x000fea0003800000 */
.L_x_410:
        /* <DEDUP_REMOVED lines=9> */
.L_x_413:
[----:B------:R-:W-:Y:S05]  /*eb10*/  BSYNC B0 ;  /* 0x0000000000007941 */ /* 0x000fea0003800000 */
.L_x_412:
        /* <DEDUP_REMOVED lines=12> */
.L_x_415:
[----:B------:R-:W-:Y:S05]  /*ebe0*/  BSYNC B0 ;  /* 0x0000000000007941 */ /* 0x000fea0003800000 */
.L_x_414:
        /* <DEDUP_REMOVED lines=12> */
.L_x_417:
[----:B------:R-:W-:Y:S05]  /*ecb0*/  BSYNC B0 ;  /* 0x0000000000007941 */ /* 0x000fea0003800000 */
.L_x_416:
        /* <DEDUP_REMOVED lines=9> */
.L_x_419:
[----:B------:R-:W-:Y:S05]  /*ed50*/  BSYNC B0 ;  /* 0x0000000000007941 */ /* 0x000fea0003800000 */
.L_x_418:
        /* <DEDUP_REMOVED lines=9> */
.L_x_421:
[----:B------:R-:W-:Y:S05]  /*edf0*/  BSYNC B0 ;  /* 0x0000000000007941 */ /* 0x000fea0003800000 */
.L_x_420:
        /* <DEDUP_REMOVED lines=12> */
.L_x_423:
[----:B------:R-:W-:Y:S05]  /*eec0*/  BSYNC B0 ;  /* 0x0000000000007941 */ /* 0x000fea0003800000 */
.L_x_422:
        /* <DEDUP_REMOVED lines=12> */
.L_x_425:
[----:B------:R-:W-:Y:S05]  /*ef90*/  BSYNC B0 ;  /* 0x0000000000007941 */ /* 0x000fea0003800000 */
.L_x_424:
        /* <DEDUP_REMOVED lines=9> */
.L_x_427:
[----:B------:R-:W-:Y:S05]  /*f030*/  BSYNC B0 ;  /* 0x0000000000007941 */ /* 0x000fea0003800000 */
.L_x_426:
        /* <DEDUP_REMOVED lines=9> */
.L_x_429:
[----:B------:R-:W-:Y:S05]  /*f0d0*/  BSYNC B0 ;  /* 0x0000000000007941 */ /* 0x000fea0003800000 */
.L_x_428:
        /* <DEDUP_REMOVED lines=12> */
.L_x_431:
[----:B------:R-:W-:Y:S05]  /*f1a0*/  BSYNC B0 ;  /* 0x0000000000007941 */ /* 0x000fea0003800000 */
.L_x_430:
        /* <DEDUP_REMOVED lines=12> */
.L_x_433:
[----:B------:R-:W-:Y:S05]  /*f270*/  BSYNC B0 ;  /* 0x0000000000007941 */ /* 0x000fea0003800000 */
.L_x_432:
        /* <DEDUP_REMOVED lines=9> */
.L_x_435:
[----:B------:R-:W-:Y:S05]  /*f310*/  BSYNC B0 ;  /* 0x0000000000007941 */ /* 0x000fea0003800000 */
.L_x_434:
        /* <DEDUP_REMOVED lines=9> */
.L_x_437:
[----:B------:R-:W-:Y:S05]  /*f3b0*/  BSYNC B0 ;  /* 0x0000000000007941 */ /* 0x000fea0003800000 */
.L_x_436:
        /* <DEDUP_REMOVED lines=12> */
.L_x_439:
[----:B------:R-:W-:Y:S05]  /*f480*/  BSYNC B0 ;  /* 0x0000000000007941 */ /* 0x000fea0003800000 */
.L_x_438:
        /* <DEDUP_REMOVED lines=12> */
.L_x_441:
[----:B------:R-:W-:Y:S05]  /*f550*/  BSYNC B0 ;  /* 0x0000000000007941 */ /* 0x000fea0003800000 */
.L_x_440:
        /* <DEDUP_REMOVED lines=9> */
.L_x_443:
[----:B------:R-:W-:Y:S05]  /*f5f0*/  BSYNC B0 ;  /* 0x0000000000007941 */ /* 0x000fea0003800000 */
.L_x_442:
        /* <DEDUP_REMOVED lines=9> */
.L_x_445:
[----:B------:R-:W-:Y:S05]  /*f690*/  BSYNC B0 ;  /* 0x0000000000007941 */ /* 0x000fea0003800000 */
.L_x_444:
        /* <DEDUP_REMOVED lines=12> */
.L_x_447:
[----:B------:R-:W-:Y:S05]  /*f760*/  BSYNC B0 ;  /* 0x0000000000007941 */ /* 0x000fea0003800000 */
.L_x_446:
        /* <DEDUP_REMOVED lines=12> */
.L_x_449:
[----:B------:R-:W-:Y:S05]  /*f830*/  BSYNC B0 ;  /* 0x0000000000007941 */ /* 0x000fea0003800000 */
.L_x_448:
[----:B-----5:R-:W-:Y:S01]  /*f840*/  HADD2.F32 R11, -RZ, R15.H0_H0 ;  /* 0x2000000fff0b7230 */ /* 0x020fe20000004100 */
[----:B------:R-:W-:Y:S01]  /*f850*/  ISETP.GT.AND P3, PT, R0, 0x31, P1 ;  /* 0x000000310000780c */ /* 0x000fe20000f64270 */
[----:B------:R-:W-:Y:S03]  /*f860*/  BSSY B0, `(.L_x_450) ;  /* 0x0000008000007945 */ /* 0x000fe60003800000 */
[----:B------:R-:W-:-:S04]  /*f870*/  FMUL R11, R11, UR22 ;  /* 0x000000160b0b7c20 */ /* 0x000fc80008400000 */
[----:B------:R-:W-:-:S05]  /*f880*/  FFMA R11, R50, UR11, R11 ;  /* 0x0000000b320b7c23 */ /* 0x000fca000800000b */
[----:B0-----:R-:W-:Y:S02]  /*f890*/  F2FP.F16.F32.PACK_AB R12, RZ, R11 ;  /* 0x0000000bff0c723e */ /* 0x001fe400000000ff */
[----:B------:R-:W-:-:S05]  /*f8a0*/  IADD3.X R11, R7, UR5, RZ, P2, !PT ;  /* 0x00000005070b7c10 */ /* 0x000fca00097fe4ff */
[----:B------:R0:W-:Y:S01]  /*f8b0*/  @P4 STG.E.U16 desc[UR20][R10.64+0x60], R12 ;  /* 0x0000600c0a004986 */ /* 0x0001e2000c101514 */
[----:B------:R-:W-:Y:S05]  /*f8c0*/  @!P3 BRA `(.L_x_451) ;  /* 0x000000000004b947 */ /* 0x000fea0003800000 */
[----:B------:R0:W5:Y:S02]  /*f8d0*/  LDG.E.LTC128B.U16 R15, desc[UR20][R8.64+0x62] ;  /* 0x00006214080f7981 */ /* 0x000164000c1e1520 */
.L_x_451:
[----:B------:R-:W-:Y:S05]  /*f8e0*/  BSYNC B0 ;  /* 0x0000000000007941 */ /* 0x000fea0003800000 */
.L_x_450:
[----:B0----5:R-:W-:Y:S01]  /*f8f0*/  HADD2.F32 R12, -RZ, R15.H0_H0 ;  /* 0x2000000fff0c7230 */ /* 0x021fe20000004100 */
[----:B------:R-:W-:Y:S01]  /*f900*/  ISETP.GT.AND P2, PT, R0, 0x38, P0 ;  /* 0x000000380000780c */ /* 0x000fe20000744270 */
[----:B------:R-:W-:Y:S03]  /*f910*/  BSSY B0, `(.L_x_452) ;  /* 0x000000a000007945 */ /* 0x000fe60003800000 */
        /* <DEDUP_REMOVED lines=9> */
.L_x_453:
[----:B------:R-:W-:Y:S05]  /*f9b0*/  BSYNC B0 ;  /* 0x0000000000007941 */ /* 0x000fea0003800000 */
.L_x_452:
[----:B0----5:R-:W-:Y:S01]  /*f9c0*/  HADD2.F32 R12, -RZ, R15.H0_H0 ;  /* 0x2000000fff0c7230 */ /* 0x021fe20000004100 */
[----:B------:R-:W-:Y:S01]  /*f9d0*/  ISETP.GT.AND P3, PT, R0, 0x39, P0 ;  /* 0x000000390000780c */ /* 0x000fe20000764270 */
[----:B------:R-:W-:Y:S03]  /*f9e0*/  BSSY B0, `(.L_x_454) ;  /* 0x000000a000007945 */ /* 0x000fe60003800000 */
[----:B------:R-:W-:Y:S01]  /*f9f0*/  FMUL R13, R12, UR22 ;  /* 0x000000160c0d7c20 */ /* 0x000fe20008400000 */
[----:B------:R-:W-:-:S03]  /*fa00*/  @P2 IMAD.MOV.U32 R12, RZ, RZ, R2 ;  /* 0x000000ffff0c2224 */ /* 0x000fc600078e0002 */
[----:B------:R-:W-:-:S05]  /*fa10*/  FFMA R13, R52, UR11, R13 ;  /* 0x0000000b340d7c23 */ /* 0x000fca000800000d */
[----:B------:R-:W-:-:S04]  /*fa20*/  F2FP.F16.F32.PACK_AB R13, RZ, R13 ;  /* 0x0000000dff0d723e */ /* 0x000fc800000000ff */
[----:B------:R-:W-:Y:S02]  /*fa30*/  PRMT R14, R13, 0x7610, R14 ;  /* 0x000076100d0e7816 */ /* 0x000fe4000000000e */
[----:B------:R-:W-:-:S05]  /*fa40*/  @P2 MOV R13, R7 ;  /* 0x00000007000d2202 */ /* 0x000fca0000000f00 */
[----:B------:R0:W-:Y:S01]  /*fa50*/  @P2 STG.E.U16 desc[UR20][R12.64+0x70], R14 ;  /* 0x0000700e0c002986 */ /* 0x0001e2000c101514 */
[----:B------:R-:W-:Y:S05]  /*fa60*/  @!P3 BRA `(.L_x_455) ;  /* 0x000000000004b947 */ /* 0x000fea0003800000 */
[----:B------:R0:W5:Y:S02]  /*fa70*/  LDG.E.LTC128B.U16 R15, desc[UR20][R4.64+0x72] ;  /* 0x00007214040f7981 */ /* 0x000164000c1e1520 */
.L_x_455:
[----:B------:R-:W-:Y:S05]  /*fa80*/  BSYNC B0 ;  /* 0x0000000000007941 */ /* 0x000fea0003800000 */
.L_x_454:
[----:B0----5:R-:W-:Y:S01]  /*fa90*/  HADD2.F32 R12, -RZ, R15.H0_H0 ;  /* 0x2000000fff0c7230 */ /* 0x021fe20000004100 */
[----:B------:R-:W-:Y:S01]  /*faa0*/  ISETP.GT.AND P2, PT, R0, 0x38, P1 ;  /* 0x000000380000780c */ /* 0x000fe20000f44270 */
[----:B------:R-:W-:Y:S01]  /*fab0*/  @P3 IMAD.MOV.U32 R13, RZ, RZ, R7 ;  /* 0x000000ffff0d3224 */ /* 0x000fe200078e0007 */
[----:B------:R-:W-:Y:S02]  /*fac0*/  BSSY B0, `(.L_x_456) ;  /* 0x0000009000007945 */ /* 0x000fe40003800000 */
        /* <DEDUP_REMOVED lines=8> */
.L_x_457:
[----:B------:R-:W-:Y:S05]  /*fb50*/  BSYNC B0 ;  /* 0x0000000000007941 */ /* 0x000fea0003800000 */
.L_x_456:
[----:B0----5:R-:W-:Y:S01]  /*fb60*/  HADD2.F32 R12, -RZ, R15.H0_H0 ;  /* 0x2000000fff0c7230 */ /* 0x021fe20000004100 */
[----:B------:R-:W-:Y:S01]  /*fb70*/  ISETP.GT.AND P3, PT, R0, 0x39, P1 ;  /* 0x000000390000780c */ /* 0x000fe20000f64270 */
[----:B------:R-:W-:Y:S03]  /*fb80*/  BSSY B0, `(.L_x_458) ;  /* 0x000000a000007945 */ /* 0x000fe60003800000 */
[----:B------:R-:W-:Y:S01]  /*fb90*/  FMUL R13, R12, UR22 ;  /* 0x000000160c0d7c20 */ /* 0x000fe20008400000 */
[----:B------:R-:W-:-:S03]  /*fba0*/  VIADD R12, R2, UR8 ;  /* 0x00000008020c7c36 */ /* 0x000fc60008000000 */
[----:B------:R-:W-:-:S05]  /*fbb0*/  FFMA R13, R54, UR11, R13 ;  /* 0x0000000b360d7c23 */ /* 0x000fca000800000d */
[----:B------:R-:W-:-:S04]  /*fbc0*/  F2FP.F16.F32.PACK_AB R13, RZ, R13 ;  /* 0x0000000dff0d723e */ /* 0x000fc800000000ff */
[----:B------:R-:W-:Y:S02]  /*fbd0*/  PRMT R14, R13, 0x7610, R14 ;  /* 0x000076100d0e7816 */ /* 0x000fe4000000000e */
[----:B------:R-:W-:-:S05]  /*fbe0*/  @P2 MOV R13, R11 ;  /* 0x0000000b000d2202 */ /* 0x000fca0000000f00 */
[----:B------:R0:W-:Y:S01]  /*fbf0*/  @P2 STG.E.U16 desc[UR20][R12.64+0x70], R14 ;  /* 0x0000700e0c002986 */ /* 0x0001e2000c101514 */
[----:B------:R-:W-:Y:S05]  /*fc00*/  @!P3 BRA `(.L_x_459) ;  /* 0x000000000004b947 */ /* 0x000fea0003800000 */
[----:B------:R0:W5:Y:S02]  /*fc10*/  LDG.E.LTC128B.U16 R15, desc[UR20][R8.64+0x72] ;  /* 0x00007214080f7981 */ /* 0x000164000c1e1520 */
.L_x_459:
[----:B------:R-:W-:Y:S05]  /*fc20*/  BSYNC B0 ;  /* 0x0000000000007941 */ /* 0x000fea0003800000 */
.L_x_458:
        /* <DEDUP_REMOVED lines=12> */
.L_x_461:
[----:B------:R-:W-:Y:S05]  /*fcf0*/  BSYNC B0 ;  /* 0x0000000000007941 */ /* 0x000fea0003800000 */
.L_x_460:
        /* <DEDUP_REMOVED lines=12> */
.L_x_463:
[----:B------:R-:W-:Y:S05]  /*fdc0*/  BSYNC B0 ;  /* 0x0000000000007941 */ /* 0x000fea0003800000 */
.L_x_462:
        /* <DEDUP_REMOVED lines=12> */
.L_x_465:
[----:B------:R-:W-:Y:S05]  /*fe90*/  BSYNC B0 ;  /* 0x0000000000007941 */ /* 0x000fea0003800000 */
.L_x_464:
        /* <DEDUP_REMOVED lines=12> */
.L_x_467:
[----:B------:R-:W-:Y:S05]  /*ff60*/  BSYNC B0 ;  /* 0x0000000000007941 */ /* 0x000fea0003800000 */
.L_x_466:
        /* <DEDUP_REMOVED lines=12> */
.L_x_469:
[----:B------:R-:W-:Y:S05]  /*10030*/  BSYNC B0 ;  /* 0x0000000000007941 */ /* 0x000fea0003800000 */
.L_x_468:
        /* <DEDUP_REMOVED lines=12> */
.L_x_471:
[----:B------:R-:W-:Y:S05]  /*10100*/  BSYNC B0 ;  /* 0x0000000000007941 */ /* 0x000fea0003800000 */
.L_x_470:
        /* <DEDUP_REMOVED lines=12> */
.L_x_473:
[----:B------:R-:W-:Y:S05]  /*101d0*/  BSYNC B0 ;  /* 0x0000000000007941 */ /* 0x000fea0003800000 */
.L_x_472:
        /* <DEDUP_REMOVED lines=12> */
.L_x_475:
[----:B------:R-:W-:Y:S05]  /*102a0*/  BSYNC B0 ;  /* 0x0000000000007941 */ /* 0x000fea0003800000 */
.L_x_474:
        /* <DEDUP_REMOVED lines=12> */
.L_x_477:
[----:B------:R-:W-:Y:S05]  /*10370*/  BSYNC B0 ;  /* 0x0000000000007941 */ /* 0x000fea0003800000 */
.L_x_476:
        /* <DEDUP_REMOVED lines=12> */
.L_x_479:
[----:B------:R-:W-:Y:S05]  /*10440*/  BSYNC B0 ;  /* 0x0000000000007941 */ /* 0x000fea0003800000 */
.L_x_478:
        /* <DEDUP_REMOVED lines=12> */
.L_x_481:
[----:B------:R-:W-:Y:S05]  /*10510*/  BSYNC B0 ;  /* 0x0000000000007941 */ /* 0x000fea0003800000 */
.L_x_480:
        /* <DEDUP_REMOVED lines=12> */
.L_x_483:
[----:B------:R-:W-:Y:S05]  /*105e0*/  BSYNC B0 ;  /* 0x0000000000007941 */ /* 0x000fea0003800000 */
.L_x_482:
        /* <DEDUP_REMOVED lines=12> */
.L_x_485:
[----:B------:R-:W-:Y:S05]  /*106b0*/  BSYNC B0 ;  /* 0x0000000000007941 */ /* 0x000fea0003800000 */
.L_x_484:
        /* <DEDUP_REMOVED lines=12> */
.L_x_487:
[----:B------:R-:W-:Y:S05]  /*10780*/  BSYNC B0 ;  /* 0x0000000000007941 */ /* 0x000fea0003800000 */
.L_x_486:
        /* <DEDUP_REMOVED lines=12> */
.L_x_489:
[----:B------:R-:W-:Y:S05]  /*10850*/  BSYNC B0 ;  /* 0x0000000000007941 */ /* 0x000fea0003800000 */
.L_x_488:
        /* <DEDUP_REMOVED lines=12> */
.L_x_491:
[----:B------:R-:W-:Y:S05]  /*10920*/  BSYNC B0 ;  /* 0x0000000000007941 */ /* 0x000fea0003800000 */
.L_x_490:
        /* <DEDUP_REMOVED lines=12> */
.L_x_493:
[----:B------:R-:W-:Y:S05]  /*109f0*/  BSYNC B0 ;  /* 0x0000000000007941 */ /* 0x000fea0003800000 */
.L_x_492:
        /* <DEDUP_REMOVED lines=12> */
.L_x_495:
[----:B------:R-:W-:Y:S05]  /*10ac0*/  BSYNC B0 ;  /* 0x0000000000007941 */ /* 0x000fea0003800000 */
.L_x_494:
        /* <DEDUP_REMOVED lines=12> */
.L_x_497:
[----:B------:R-:W-:Y:S05]  /*10b90*/  BSYNC B0 ;  /* 0x0000000000007941 */ /* 0x000fea0003800000 */
.L_x_496:
        /* <DEDUP_REMOVED lines=12> */
.L_x_499:
[----:B------:R-:W-:Y:S05]  /*10c60*/  BSYNC B0 ;  /* 0x0000000000007941 */ /* 0x000fea0003800000 */
.L_x_498:
        /* <DEDUP_REMOVED lines=12> */
.L_x_501:
[----:B------:R-:W-:Y:S05]  /*10d30*/  BSYNC B0 ;  /* 0x0000000000007941 */ /* 0x000fea0003800000 */
.L_x_500:
        /* <DEDUP_REMOVED lines=12> */
.L_x_503:
[----:B------:R-:W-:Y:S05]  /*10e00*/  BSYNC B0 ;  /* 0x0000000000007941 */ /* 0x000fea0003800000 */
.L_x_502:
        /* <DEDUP_REMOVED lines=12> */
.L_x_505:
[----:B------:R-:W-:Y:S05]  /*10ed0*/  BSYNC B0 ;  /* 0x0000000000007941 */ /* 0x000fea0003800000 */
.L_x_504:
        /* <DEDUP_REMOVED lines=12> */
.L_x_507:
[----:B------:R-:W-:Y:S05]  /*10fa0*/  BSYNC B0 ;  /* 0x0000000000007941 */ /* 0x000fea0003800000 */
.L_x_506:
        /* <DEDUP_REMOVED lines=12> */
.L_x_509:
[----:B------:R-:W-:Y:S05]  /*11070*/  BSYNC B0 ;  /* 0x0000000000007941 */ /* 0x000fea0003800000 */
.L_x_508:
        /* <DEDUP_REMOVED lines=12> */
.L_x_511:
[----:B------:R-:W-:Y:S05]  /*11140*/  BSYNC B0 ;  /* 0x0000000000007941 */ /* 0x000fea0003800000 */
.L_x_510:
        /* <DEDUP_REMOVED lines=12> */
.L_x_513:
[----:B------:R-:W-:Y:S05]  /*11210*/  BSYNC B0 ;  /* 0x0000000000007941 */ /* 0x000fea0003800000 */
.L_x_512:
        /* <DEDUP_REMOVED lines=12> */
.L_x_515:
[----:B------:R-:W-:Y:S05]  /*112e0*/  BSYNC B0 ;  /* 0x0000000000007941 */ /* 0x000fea0003800000 */
.L_x_514:
        /* <DEDUP_REMOVED lines=12> */
.L_x_517:
[----:B------:R-:W-:Y:S05]  /*113b0*/  BSYNC B0 ;  /* 0x0000000000007941 */ /* 0x000fea0003800000 */
.L_x_516:
        /* <DEDUP_REMOVED lines=12> */
.L_x_519:
[----:B------:R-:W-:Y:S05]  /*11480*/  BSYNC B0 ;  /* 0x0000000000007941 */ /* 0x000fea0003800000 */
.L_x_518:
[----:B01--45:R-:W-:Y:S01]  /*11490*/  HADD2.F32 R4, -RZ, R15.H0_H0 ;  /* 0x2000000fff047230 */ /* 0x033fe20000004100 */
[----:B------:R-:W-:Y:S01]  /*114a0*/  ISETP.GT.AND P2, PT, R0, 0x78, P1 ;  /* 0x000000780000780c */ /* 0x000fe20000f44270 */
[----:B------:R-:W-:Y:S01]  /*114b0*/  @P0 IMAD.MOV.U32 R6, RZ, RZ, R2 ;  /* 0x000000ffff060224 */ /* 0x000fe200078e0002 */
[----:B------:R-:W-:Y:S02]  /*114c0*/  BSSY B0, `(.L_x_520) ;  /* 0x0000007000007945 */ /* 0x000fe40003800000 */
[----:B------:R-:W-:-:S04]  /*114d0*/  FMUL R4, R4, UR22 ;  /* 0x0000001604047c20 */ /* 0x000fc80008400000 */
[----:B------:R-:W-:-:S05]  /*114e0*/  FFMA R4, R85, UR11, R4 ;  /* 0x0000000b55047c23 */ /* 0x000fca0008000004 */
[----:B------:R-:W-:-:S05]  /*114f0*/  F2FP.F16.F32.PACK_AB R4, RZ, R4 ;  /* 0x00000004ff04723e */ /* 0x000fca00000000ff */
[----:B------:R0:W-:Y:S01]  /*11500*/  @P0 STG.E.U16 desc[UR20][R6.64+0xf2], R4 ;  /* 0x0000f20406000986 */ /* 0x0001e2000c101514 */
[----:B------:R-:W-:Y:S05]  /*11510*/  @!P2 BRA `(.L_x_521) ;  /* 0x000000000004a947 */ /* 0x000fea0003800000 */
[----:B------:R1:W5:Y:S02]  /*11520*/  LDG.E.LTC128B.U16 R15, desc[UR20][R8.64+0xf0] ;  /* 0x0000f014080f7981 */ /* 0x000364000c1e1520 */
.L_x_521:
[----:B------:R-:W-:Y:S05]  /*11530*/  BSYNC B0 ;  /* 0x0000000000007941 */ /* 0x000fea0003800000 */
.L_x_520:
[----:B0----5:R-:W-:Y:S01]  /*11540*/  HADD2.F32 R4, -RZ, R15.H0_H0 ;  /* 0x2000000fff047230 */ /* 0x021fe20000004100 */
[----:B------:R-:W-:Y:S01]  /*11550*/  ISETP.GT.AND P1, PT, R0, 0x79, P1 ;  /* 0x000000790000780c */ /* 0x000fe20000f24270 */
[----:B------:R-:W-:Y:S03]  /*11560*/  BSSY B0, `(.L_x_522) ;  /* 0x000000a000007945 */ /* 0x000fe60003800000 */
[----:B------:R-:W-:Y:S01]  /*11570*/  FMUL R5, R4, UR22 ;  /* 0x0000001604057c20 */ /* 0x000fe20008400000 */
[----:B------:R-:W-:-:S03]  /*11580*/  VIADD R4, R2, UR8 ;  /* 0x0000000802047c36 */ /* 0x000fc60008000000 */
[----:B------:R-:W-:-:S05]  /*11590*/  FFMA R5, R86, UR11, R5 ;  /* 0x0000000b56057c23 */ /* 0x000fca0008000005 */
[----:B------:R-:W-:-:S04]  /*115a0*/  F2FP.F16.F32.PACK_AB R5, RZ, R5 ;  /* 0x00000005ff05723e */ /* 0x000fc800000000ff */
[----:B------:R-:W-:Y:S01]  /*115b0*/  PRMT R0, R5, 0x7610, R0 ;  /* 0x0000761005007816 */ /* 0x000fe20000000000 */
[----:B------:R-:W-:-:S05]  /*115c0*/  @P2 IMAD.MOV.U32 R5, RZ, RZ, R11 ;  /* 0x000000ffff052224 */ /* 0x000fca00078e000b */
[----:B------:R0:W-:Y:S01]  /*115d0*/  @P2 STG.E.U16 desc[UR20][R4.64+0xf0], R0 ;  /* 0x0000f00004002986 */ /* 0x0001e2000c101514 */
[----:B------:R-:W-:Y:S05]  /*115e0*/  @!P1 BRA `(.L_x_523) ;  /* 0x0000000000049947 */ /* 0x000fea0003800000 */
[----:B------:R4:W5:Y:S02]  /*115f0*/  LDG.E.LTC128B.U16 R15, desc[UR20][R8.64+0xf2] ;  /* 0x0000f214080f7981 */ /* 0x000964000c1e1520 */
.L_x_523:
[----:B------:R-:W-:Y:S05]  /*11600*/  BSYNC B0 ;  /* 0x0000000000007941 */ /* 0x000fea0003800000 */
.L_x_522:
[----:B-----5:R-:W-:Y:S01]  /*11610*/  HADD2.F32 R15, -RZ, R15.H0_H0 ;  /* 0x2000000fff0f7230 */ /* 0x020fe20000004100 */
[----:B------:R-:W-:-:S04]  /*11620*/  IADD3 R2, R2, UR8, RZ ;  /* 0x0000000802027c10 */ /* 0x000fc8000fffe0ff */
[----:B0-----:R-:W-:-:S04]  /*11630*/  FMUL R0, R15, UR22 ;  /* 0x000000160f007c20 */ /* 0x001fc80008400000 */
[----:B------:R-:W-:Y:S01]  /*11640*/  FFMA R0, R87, UR11, R0 ;  /* 0x0000000b57007c23 */ /* 0x000fe20008000000 */
[----:B------:R-:W-:Y:S06]  /*11650*/  @!P1 EXIT ;  /* 0x000000000000994d */ /* 0x000fec0003800000 */
[----:B------:R-:W-:Y:S01]  /*11660*/  F2FP.F16.F32.PACK_AB R0, RZ, R0 ;  /* 0x00000000ff00723e */ /* 0x000fe200000000ff */
[----:B------:R-:W-:-:S05]  /*11670*/  IMAD.MOV.U32 R3, RZ, RZ, R11 ;  /* 0x000000ffff037224 */ /* 0x000fca00078e000b */
[----:B------:R-:W-:Y:S01]  /*11680*/  STG.E.U16 desc[UR20][R2.64+0xf2], R0 ;  /* 0x0000f20002007986 */ /* 0x000fe2000c101514 */
[----:B------:R-:W-:Y:S05]  /*11690*/  EXIT ;  /* 0x000000000000794d */ /* 0x000fea0003800000 */
.L_x_21:
[----:B------:R-:W2:Y:S01]  /*116a0*/  LDL.LU R7, [R1+0x8] ;  /* 0x0000080001077983 */ /* 0x000ea20000300800 */
[----:B------:R-:W-:-:S03]  /*116b0*/  ULDC.64 UR6, c[0x0][0x5c8] ;  /* 0x0001720000067ab9 */ /* 0x000fc60000000a00 */
[----:B------:R-:W3:Y:S04]  /*116c0*/  LDL.LU R6, [R1+0xc] ;  /* 0x00000c0001067983 */ /* 0x000ee80000300800 */
[----:B------:R-:W4:Y:S04]  /*116d0*/  LDL.LU R8, [R1+0x18] ;  /* 0x0000180001087983 */ /* 0x000f280000300800 */
[----:B------:R-:W5:Y:S04]  /*116e0*/  LDL.LU R252, [R1+0x4c] ;  /* 0x00004c0001fc7983 */ /* 0x000f680000300800 */
        /* <DEDUP_REMOVED lines=35> */
[----:B------:R-:W5:Y:S01]  /*11920*/  LDL.LU R232, [R1+0xdc] ;  /* 0x0000dc0001e87983 */ /* 0x000f620000300800 */
[----:B------:R-:W-:-:S03]  /*11930*/  LEA R2, P2, R4, UR6, 0x1 ;  /* 0x0000000604027c11 */ /* 0x000fc6000f8408ff */
[----:B------:R-:W5:Y:S04]  /*11940*/  LDL.LU R231, [R1+0xe0] ;  /* 0x0000e00001e77983 */ /* 0x000f680000300800 */
[----:B------:R-:W5:Y:S04]  /*11950*/  LDL.LU R233, [R1+0xe4] ;  /* 0x0000e40001e97983 */ /* 0x000f680000300800 */
[----:B------:R-:W5:Y:S04]  /*11960*/  LDL.LU R234, [R1+0xe8] ;  /* 0x0000e80001ea7983 */ /* 0x000f680000300800 */
[----:B------:R-:W5:Y:S01]  /*11970*/  LDL.LU R235, [R1+0xec] ;  /* 0x0000ec0001eb7983 */ /* 0x000f620000300800 */
[----:B------:R-:W-:-:S03]  /*11980*/  LEA.HI.X R3, R4, UR7, R3, 0x1, P2 ;  /* 0x0000000704037c11 */ /* 0x000fc600090f0c03 */
[----:B------:R-:W5:Y:S04]  /*11990*/  LDL.LU R236, [R1+0xf0] ;  /* 0x0000f00001ec7983 */ /* 0x000f680000300800 */
[----:B------:R-:W5:Y:S04]  /*119a0*/  LDL.LU R237, [R1+0xf4] ;  /* 0x0000f40001ed7983 */ /* 0x000f680000300800 */
[----:B------:R-:W5:Y:S04]  /*119b0*/  LDL.LU R238, [R1+0xf8] ;  /* 0x0000f80001ee7983 */ /* 0x000f680000300800 */
[----:B------:R-:W5:Y:S04]  /*119c0*/  LDL.LU R239, [R1+0xfc] ;  /* 0x0000fc0001ef7983 */ /* 0x000f680000300800 */
[----:B------:R-:W4:Y:S04]  /*119d0*/  LDL.LU R4, [R1+0x4] ;  /* 0x0000040001047983 */ /* 0x000f280000300800 */
[----:B------:R-:W5:Y:S01]  /*119e0*/  LDL.LU R5, [R1] ;  /* 0x0000000001057983 */ /* 0x000f620000300800 */
[----:B------:R-:W-:Y:S01]  /*119f0*/  ISETP.GT.AND P2, PT, R0, 0x1, P0 ;  /* 0x000000010000780c */ /* 0x000fe20000744270 */
[----:B------:R-:W-:-:S02]  /*11a00*/  USHF.L.U32 UR9, UR4, 0x1, URZ ;  /* 0x0000000104097899 */ /* 0x000fc4000800063f */
[----:B------:R-:W-:Y:S01]  /*11a10*/  USHF.L.U64.HI UR8, UR4, 0x1, UR5 ;  /* 0x0000000104087899 */ /* 0x000fe20008010205 */
[----:B--2---:R-:W-:Y:S01]  /*11a20*/  FMUL R7, R7, UR11 ;  /* 0x0000000b07077c20 */ /* 0x004fe20008400000 */
[----:B---3--:R-:W-:-:S04]  /*11a30*/  FMUL R6, R6, UR11 ;  /* 0x0000000b06067c20 */ /* 0x008fc80008400000 */
[----:B------:R-:W-:Y:S02]  /*11a40*/  F2FP.F16.F32.PACK_AB R7, RZ, R7 ;  /* 0x00000007ff07723e */ /* 0x000fe400000000ff */
[----:B------:R-:W-:Y:S01]  /*11a50*/  F2FP.F16.F32.PACK_AB R6, RZ, R6 ;  /* 0x00000006ff06723e */ /* 0x000fe200000000ff */
[----:B----4-:R-:W-:Y:S01]  /*11a60*/  FMUL R4, R4, UR11 ;  /* 0x0000000b04047c20 */ /* 0x010fe20008400000 */
[----:B-----5:R-:W-:-:S04]  /*11a70*/  FMUL R5, R5, UR11 ;  /* 0x0000000b05057c20 */ /* 0x020fc80008400000 */
[----:B------:R-:W-:Y:S02]  /*11a80*/  F2FP.F16.F32.PACK_AB R4, RZ, R4 ;  /* 0x00000004ff04723e */ /* 0x000fe400000000ff */
[----:B------:R-:W-:-:S03]  /*11a90*/  F2FP.F16.F32.PACK_AB R5, RZ, R5 ;  /* 0x00000005ff05723e */ /* 0x000fc600000000ff */
[----:B------:R1:W-:Y:S04]  /*11aa0*/  @P2 STG.E.U16 desc[UR20][R2.64+0x2], R4 ;  /* 0x0000020402002986 */ /* 0x0003e8000c101514 */
[----:B------:R2:W-:Y:S01]  /*11ab0*/  @P1 STG.E.U16 desc[UR20][R2.64], R5 ;  /* 0x0000000502001986 */ /* 0x0005e2000c101514 */
[----:B------:R-:W-:-:S04]  /*11ac0*/  ISETP.GT.AND P1, PT, R14, 0x8, PT ;  /* 0x000000080e00780c */ /* 0x000fc80003f24270 */
[----:B------:R-:W-:Y:S02]  /*11ad0*/  ISETP.GT.AND P2, PT, R0, RZ, P1 ;  /* 0x000000ff0000720c */ /* 0x000fe40000f44270 */
[----:B-1----:R-:W-:-:S04]  /*11ae0*/  IADD3 R4, P3, R2, UR9, RZ ;  /* 0x0000000902047c10 */ /* 0x002fc8000ff7e0ff */
[----:B--2---:R-:W-:-:S07]  /*11af0*/  IADD3.X R5, R3, UR8, RZ, P3, !PT ;  /* 0x0000000803057c10 */ /* 0x004fce0009ffe4ff */
[----:B------:R1:W-:Y:S01]  /*11b00*/  @P2 STG.E.U16 desc[UR20][R4.64], R7 ;  /* 0x0000000704002986 */ /* 0x0003e2000c101514 */
[----:B------:R-:W-:-:S03]  /*11b10*/  ISETP.GT.AND P2, PT, R0, 0x1, P1 ;  /* 0x000000010000780c */ /* 0x000fc60000f44270 */
[----:B-1----:R-:W2:Y:S10]  /*11b20*/  LDL.LU R7, [R1+0x14] ;  /* 0x0000140001077983 */ /* 0x002eb40000300800 */
[----:B------:R1:W-:Y:S04]  /*11b30*/  @P2 STG.E.U16 desc[UR20][R4.64+0x2], R6 ;  /* 0x0000020604002986 */ /* 0x0003e8000c101514 */
[----:B-1----:R-:W3:Y:S01]  /*11b40*/  LDL.LU R6, [R1+0x10] ;  /* 0x0000100001067983 */ /* 0x002ee20000300800 */
[----:B------:R-:W-:Y:S01]  /*11b50*/  ISETP.GT.AND P2, PT, R0, 0x8, P0 ;  /* 0x000000080000780c */ /* 0x000fe20000744270 */
[----:B------:R-:W-:Y:S01]  /*11b60*/  FMUL R8, R8, UR11 ;  /* 0x0000000b08087c20 */ /* 0x000fe20008400000 */
[----:B------:R-:W-:-:S02]  /*11b70*/  ISETP.GT.AND P3, PT, R0, 0x9, P0 ;  /* 0x000000090000780c */ /* 0x000fc40000764270 */
[----:B------:R-:W-:Y:S01]  /*11b80*/  ISETP.GT.AND P4, PT, R0, 0x8, P1 ;  /* 0x000000080000780c */ /* 0x000fe20000f84270 */
[----:B--2---:R-:W-:-:S05]  /*11b90*/  FMUL R7, R7, UR11 ;  /* 0x0000000b07077c20 */ /* 0x004fca0008400000 */
[----:B------:R-:W-:Y:S01]  /*11ba0*/  F2FP.F16.F32.PACK_AB R7, RZ, R7 ;  /* 0x00000007ff07723e */ /* 0x000fe200000000ff */
[----:B---3--:R-:W-:-:S05]  /*11bb0*/  FMUL R6, R6, UR11 ;  /* 0x0000000b06067c20 */ /* 0x008fca0008400000 */
[----:B------:R-:W-:-:S04]  /*11bc0*/  F2FP.F16.F32.PACK_AB R6, RZ, R6 ;  /* 0x00000006ff06723e */ /* 0x000fc800000000ff */
[----:B------:R-:W-:Y:S02]  /*11bd0*/  PRMT R9, R6, 0x7610, R9 ;  /* 0x0000761006097816 */ /* 0x000fe40000000009 */
[----:B------:R-:W-:Y:S01]  /*11be0*/  F2FP.F16.F32.PACK_AB R6, RZ, R8 ;  /* 0x00000008ff06723e */ /* 0x000fe200000000ff */
[----:B------:R1:W-:Y:S04]  /*11bf0*/  @P3 STG.E.U16 desc[UR20][R2.64+0x12], R7 ;  /* 0x0000120702003986 */ /* 0x0003e8000c101514 */
[----:B------:R-:W2:Y:S04]  /*11c00*/  LDL.LU R8, [R1+0x28] ;  /* 0x0000280001087983 */ /* 0x000ea80000300800 */
[----:B------:R-:W-:Y:S04]  /*11c10*/  @P2 STG.E.U16 desc[UR20][R2.64+0x10], R9 ;  /* 0x0000100902002986 */ /* 0x000fe8000c101514 */
[----:B-1----:R-:W3:Y:S04]  /*11c20*/  LDL.LU R7, [R1+0x24] ;  /* 0x0000240001077983 */ /* 0x002ee80000300800 */
[----:B------:R1:W-:Y:S04]  /*11c30*/  @P4 STG.E.U16 desc[UR20][R4.64+0x10], R6 ;  /* 0x0000100604004986 */ /* 0x0003e8000c101514 */
[----:B-1----:R-:W4:Y:S01]  /*11c40*/  LDL.LU R6, [R1+0x1c] ;  /* 0x00001c0001067983 */ /* 0x002f220000300800 */
[----:B------:R-:W-:Y:S01]  /*11c50*/  ISETP.GT.AND P2, PT, R0, 0x9, P1 ;  /* 0x000000090000780c */ /* 0x000fe20000f44270 */
[----:B----4-:R-:W-:-:S05]  /*11c60*/  FMUL R6, R6, UR11 ;  /* 0x0000000b06067c20 */ /* 0x010fca0008400000 */
[----:B------:R-:W-:-:S07]  /*11c70*/  F2FP.F16.F32.PACK_AB R6, RZ, R6 ;  /* 0x00000006ff06723e */ /* 0x000fce00000000ff */
[----:B------:R1:W-:Y:S04]  /*11c80*/  @P2 STG.E.U16 desc[UR20][R4.64+0x12], R6 ;  /* 0x0000120604002986 */ /* 0x0003e8000c101514 */
[----:B-1----:R-:W4:Y:S01]  /*11c90*/  LDL.LU R6, [R1+0x20] ;  /* 0x0000200001067983 */ /* 0x002f220000300800 */
[----:B--2---:R-:W-:Y:S01]  /*11ca0*/  FMUL R8, R8, UR11 ;  /* 0x0000000b08087c20 */ /* 0x004fe20008400000 */
[C---:B------:R-:W-:Y:S01]  /*11cb0*/  ISETP.GT.AND P2, PT, R0.reuse, 0x10, P0 ;  /* 0x000000100000780c */ /* 0x040fe20000744270 */
[----:B---3--:R-:W-:Y:S01]  /*11cc0*/  FMUL R7, R7, UR11 ;  /* 0x0000000b07077c20 */ /* 0x008fe20008400000 */
[C---:B------:R-:W-:Y:S02]  /*11cd0*/  ISETP.GT.AND P3, PT, R0.reuse, 0x11, P0 ;  /* 0x000000110000780c */ /* 0x040fe40000764270 */
[----:B------:R-:W-:-:S02]  /*11ce0*/  ISETP.GT.AND P4, PT, R0, 0x10, P1 ;  /* 0x000000100000780c */ /* 0x000fc40000f84270 */
[----:B------:R-:W-:Y:S01]  /*11cf0*/  F2FP.F16.F32.PACK_AB R7, RZ, R7 ;  /* 0x00000007ff07723e */ /* 0x000fe200000000ff */
[----:B----4-:R-:W-:-:S05]  /*11d00*/  FMUL R6, R6, UR11 ;  /* 0x0000000b06067c20 */ /* 0x010fca0008400000 */
[----:B------:R-:W-:-:S04]  /*11d10*/  F2FP.F16.F32.PACK_AB R6, RZ, R6 ;  /* 0x00000006ff06723e */ /* 0x000fc800000000ff */
[----:B------:R-:W-:Y:S02]  /*11d20*/  PRMT R9, R6, 0x7610, R9 ;  /* 0x0000761006097816 */ /* 0x000fe40000000009 */
[----:B------:R-:W-:Y:S02]  /*11d30*/  F2FP.F16.F32.PACK_AB R6, RZ, R8 ;  /* 0x00000008ff06723e */ /* 0x000fe400000000ff */
[----:B------:R-:W2:Y:S04]  /*11d40*/  LDL.LU R8, [R1+0x2c] ;  /* 0x00002c0001087983 */ /* 0x000ea80000300800 */
[----:B------:R1:W-:Y:S01]  /*11d50*/  @P2 STG.E.U16 desc[UR20][R2.64+0x20], R9 ;  /* 0x0000200902002986 */ /* 0x0003e2000c101514 */
[----:B------:R-:W-:-:S03]  /*11d60*/  ISETP.GT.AND P2, PT, R0, 0x11, P1 ;  /* 0x000000110000780c */ /* 0x000fc60000f44270 */
[----:B------:R-:W-:Y:S04]  /*11d70*/  @P3 STG.E.U16 desc[UR20][R2.64+0x22], R7 ;  /* 0x0000220702003986 */ /* 0x000fe8000c101514 */
[----:B------:R3:W-:Y:S04]  /*11d80*/  @P4 STG.E.U16 desc[UR20][R4.64+0x20], R6 ;  /* 0x0000200604004986 */ /* 0x0007e8000c101514 */
[----:B-1----:R-:W4:Y:S01]  /*11d90*/  LDL.LU R9, [R1+0x34] ;  /* 0x0000340001097983 */ /* 0x002f220000300800 */
[----:B--2---:R-:W-:-:S05]  /*11da0*/  FMUL R8, R8, UR11 ;  /* 0x0000000b08087c20 */ /* 0x004fca0008400000 */
[----:B------:R-:W-:-:S04]  /*11db0*/  F2FP.F16.F32.PACK_AB R8, RZ, R8 ;  /* 0x00000008ff08723e */ /* 0x000fc800000000ff */
[----:B---3--:R-:W-:Y:S02]  /*11dc0*/  PRMT R6, R8, 0x7610, R6 ;  /* 0x0000761008067816 */ /* 0x008fe40000000006 */
[----:B------:R-:W2:Y:S04]  /*11dd0*/  LDL.LU R8, [R1+0x30] ;  /* 0x0000300001087983 */ /* 0x000ea80000300800 */
[----:B------:R1:W-:Y:S04]  /*11de0*/  @P2 STG.E.U16 desc[UR20][R4.64+0x22], R6 ;  /* 0x0000220604002986 */ /* 0x0003e8000c101514 */
[----:B-1----:R-:W3:Y:S01]  /*11df0*/  LDL.LU R6, [R1+0x3c] ;  /* 0x00003c0001067983 */ /* 0x002ee20000300800 */
[----:B------:R-:W-:Y:S01]  /*11e00*/  ISETP.GT.AND P2, PT, R0, 0x18, P0 ;  /* 0x000000180000780c */ /* 0x000fe20000744270 */
[----:B----4-:R-:W-:Y:S01]  /*11e10*/  FMUL R9, R9, UR11 ;  /* 0x0000000b09097c20 */ /* 0x010fe20008400000 */
[----:B--2---:R-:W-:-:S05]  /*11e20*/  FMUL R8, R8, UR11 ;  /* 0x0000000b08087c20 */ /* 0x004fca0008400000 */
[----:B------:R-:W-:Y:S02]  /*11e30*/  F2FP.F16.F32.PACK_AB R7, RZ, R8 ;  /* 0x00000008ff07723e */ /* 0x000fe400000000ff */
[----:B------:R-:W-:Y:S02]  /*11e40*/  F2FP.F16.F32.PACK_AB R8, RZ, R9 ;  /* 0x00000009ff08723e */ /* 0x000fe400000000ff */
[----:B------:R-:W2:Y:S01]  /*11e50*/  LDL.LU R9, [R1+0x38] ;  /* 0x0000380001097983 */ /* 0x000ea20000300800 */
[C---:B------:R-:W-:Y:S02]  /*11e60*/  ISETP.GT.AND P3, PT, R0.reuse, 0x19, P0 ;  /* 0x000000190000780c */ /* 0x040fe40000764270 */
[----:B------:R-:W-:Y:S01]  /*11e70*/  ISETP.GT.AND P4, PT, R0, 0x18, P1 ;  /* 0x000000180000780c */ /* 0x000fe20000f84270 */
[----:B------:R1:W-:Y:S01]  /*11e80*/  @P2 STG.E.U16 desc[UR20][R2.64+0x30], R7 ;  /* 0x0000300702002986 */ /* 0x0003e2000c101514 */
[----:B---3--:R-:W-:-:S05]  /*11e90*/  FMUL R6, R6, UR11 ;  /* 0x0000000b06067c20 */ /* 0x008fca0008400000 */
[----:B------:R-:W-:Y:S01]  /*11ea0*/  F2FP.F16.F32.PACK_AB R6, RZ, R6 ;  /* 0x00000006ff06723e */ /* 0x000fe200000000ff */
[----:B-1----:R-:W3:Y:S03]  /*11eb0*/  LDL.LU R7, [R1+0x44] ;  /* 0x0000440001077983 */ /* 0x002ee60000300800 */
[----:B------:R-:W-:Y:S02]  /*11ec0*/  PRMT R10, R6, 0x7610, R10 ;  /* 0x00007610060a7816 */ /* 0x000fe4000000000a */
[----:B------:R-:W4:Y:S04]  /*11ed0*/  LDL.LU R6, [R1+0x40] ;  /* 0x0000400001067983 */ /* 0x000f280000300800 */
[----:B------:R1:W-:Y:S01]  /*11ee0*/  @P3 STG.E.U16 desc[UR20][R2.64+0x32], R8 ;  /* 0x0000320802003986 */ /* 0x0003e2000c101514 */
[----:B------:R-:W-:-:S02]  /*11ef0*/  ISETP.GT.AND P2, PT, R0, 0x19, P1 ;  /* 0x000000190000780c */ /* 0x000fc40000f44270 */
[----:B------:R-:W-:Y:S01]  /*11f00*/  ISETP.GT.AND P5, PT, R0, 0x30, P1 ;  /* 0x000000300000780c */ /* 0x000fe20000fa4270 */
[----:B------:R-:W-:Y:S01]  /*11f10*/  FMUL R12, R12, UR11 ;  /* 0x0000000b0c0c7c20 */ /* 0x000fe20008400000 */
        /* <DEDUP_REMOVED lines=31> */
[----:B------:R-:W-:-:S02]  /*12110*/  USHF.L.U32 UR6, UR14, 0x6, URZ ;  /* 0x000000060e067899 */ /* 0x000fc4000800063f */
[----:B------:R-:W-:Y:S01]  /*12120*/  USHF.L.U64.HI UR7, UR14, 0x6, UR15 ;  /* 0x000000060e077899 */ /* 0x000fe2000801020f */
[----:B------:R-:W-:Y:S01]  /*12130*/  FMUL R152, R152, UR11 ;  /* 0x0000000b98987c20 */ /* 0x000fe20008400000 */
[----:B------:R-:W-:Y:S01]  /*12140*/  FMUL R153, R153, UR11 ;  /* 0x0000000b99997c20 */ /* 0x000fe20008400000 */
[----:B------:R-:W-:Y:S01]  /*12150*/  FMUL R154, R154, UR11 ;  /* 0x0000000b9a9a7c20 */ /* 0x000fe20008400000 */
[----:B------:R-:W-:Y:S01]  /*12160*/  FMUL R155, R155, UR11 ;  /* 0x0000000b9b9b7c20 */ /* 0x000fe20008400000 */
[----:B--2---:R-:W-:-:S05]  /*12170*/  FMUL R9, R9, UR11 ;  /* 0x0000000b09097c20 */ /* 0x004fca0008400000 */
[----:B------:R-:W-:Y:S01]  /*12180*/  F2FP.F16.F32.PACK_AB R9, RZ, R9 ;  /* 0x00000009ff09723e */ /* 0x000fe200000000ff */
[----:B----4-:R-:W-:-:S05]  /*12190*/  FMUL R6, R6, UR11 ;  /* 0x0000000b06067c20 */ /* 0x010fca0008400000 */
[----:B-1----:R-:W-:Y:S02]  /*121a0*/  F2FP.F16.F32.PACK_AB R8, RZ, R6 ;  /* 0x00000006ff08723e */ /* 0x002fe400000000ff */
[----:B------:R-:W2:Y:S04]  /*121b0*/  LDL.LU R6, [R1+0x48] ;  /* 0x0000480001067983 */ /* 0x000ea80000300800 */
[----:B------:R1:W-:Y:S04]  /*121c0*/  @P4 STG.E.U16 desc[UR20][R4.64+0x30], R9 ;  /* 0x0000300904004986 */ /* 0x0003e8000c101514 */
[----:B------:R-:W-:Y:S01]  /*121d0*/  @P2 STG.E.U16 desc[UR20][R4.64+0x32], R10 ;  /* 0x0000320a04002986 */ /* 0x000fe2000c101514 */
[C---:B------:R-:W-:Y:S01]  /*121e0*/  ISETP.GT.AND P2, PT, R0.reuse, 0x20, P0 ;  /* 0x000000200000780c */ /* 0x040fe20000744270 */
[----:B---3--:R-:W-:Y:S01]  /*121f0*/  FMUL R7, R7, UR11 ;  /* 0x0000000b07077c20 */ /* 0x008fe20008400000 */
[----:B------:R-:W-:-:S02]  /*12200*/  ISETP.GT.AND P3, PT, R0, 0x21, P0 ;  /* 0x000000210000780c */ /* 0x000fc40000764270 */
[----:B------:R-:W-:Y:S02]  /*12210*/  ISETP.GT.AND P4, PT, R0, 0x20, P1 ;  /* 0x000000200000780c */ /* 0x000fe40000f84270 */
[----:B------:R-:W-:-:S07]  /*12220*/  F2FP.F16.F32.PACK_AB R7, RZ, R7 ;  /* 0x00000007ff07723e */ /* 0x000fce00000000ff */
[----:B------:R3:W-:Y:S01]  /*12230*/  @P2 STG.E.U16 desc[UR20][R2.64+0x40], R8 ;  /* 0x0000400802002986 */ /* 0x0007e2000c101514 */
[----:B------:R-:W-:Y:S02]  /*12240*/  ISETP.GT.AND P2, PT, R0, 0x21, P1 ;  /* 0x000000210000780c */ /* 0x000fe40000f44270 */
[----:B-1----:R-:W-:Y:S01]  /*12250*/  PRMT R9, R7, 0x7610, R9 ;  /* 0x0000761007097816 */ /* 0x002fe20000000009 */
[----:B------:R-:W-:-:S04]  /*12260*/  FMUL R7, R250, UR11 ;  /* 0x0000000bfa077c20 */ /* 0x000fc80008400000 */
[----:B------:R1:W-:Y:S01]  /*12270*/  @P3 STG.E.U16 desc[UR20][R2.64+0x42], R9 ;  /* 0x0000420902003986 */ /* 0x0003e2000c101514 */
[----:B------:R-:W-:Y:S01]  /*12280*/  ISETP.GT.AND P3, PT, R0, 0x29, P0 ;  /* 0x000000290000780c */ /* 0x000fe20000764270 */
[----:B---3--:R-:W-:Y:S01]  /*12290*/  FMUL R8, R249, UR11 ;  /* 0x0000000bf9087c20 */ /* 0x008fe20008400000 */
[----:B------:R-:W-:-:S04]  /*122a0*/  F2FP.F16.F32.PACK_AB R7, RZ, R7 ;  /* 0x00000007ff07723e */ /* 0x000fc800000000ff */
[----:B------:R-:W-:Y:S02]  /*122b0*/  F2FP.F16.F32.PACK_AB R8, RZ, R8 ;  /* 0x00000008ff08723e */ /* 0x000fe400000000ff */
[----:B------:R-:W-:Y:S02]  /*122c0*/  PRMT R15, R7, 0x7610, R15 ;  /* 0x00007610070f7816 */ /* 0x000fe4000000000f */
[----:B------:R-:W-:Y:S01]  /*122d0*/  PRMT R17, R8, 0x7610, R17 ;  /* 0x0000761008117816 */ /* 0x000fe20000000011 */
[----:B------:R-:W-:Y:S01]  /*122e0*/  FMUL R7, R247, UR11 ;  /* 0x0000000bf7077c20 */ /* 0x000fe20008400000 */
[----:B------:R-:W-:-:S04]  /*122f0*/  FMUL R8, R246, UR11 ;  /* 0x0000000bf6087c20 */ /* 0x000fc80008400000 */
[----:B------:R-:W-:Y:S02]  /*12300*/  F2FP.F16.F32.PACK_AB R7, RZ, R7 ;  /* 0x00000007ff07723e */ /* 0x000fe400000000ff */
[----:B------:R-:W-:Y:S01]  /*12310*/  F2FP.F16.F32.PACK_AB R8, RZ, R8 ;  /* 0x00000008ff08723e */ /* 0x000fe200000000ff */
[----:B-1----:R-:W-:Y:S01]  /*12320*/  FMUL R9, R245, UR11 ;  /* 0x0000000bf5097c20 */ /* 0x002fe20008400000 */
[----:B------:R-:W-:-:S04]  /*12330*/  F2FP.F16.F32.PACK_AB R12, RZ, R12 ;  /* 0x0000000cff0c723e */ /* 0x000fc800000000ff */
[----:B------:R-:W-:Y:S02]  /*12340*/  F2FP.F16.F32.PACK_AB R9, RZ, R9 ;  /* 0x00000009ff09723e */ /* 0x000fe400000000ff */
[----:B------:R-:W-:Y:S02]  /*12350*/  F2FP.F16.F32.PACK_AB R16, RZ, R16 ;  /* 0x00000010ff10723e */ /* 0x000fe400000000ff */
[----:B------:R-:W-:Y:S02]  /*12360*/  F2FP.F16.F32.PACK_AB R18, RZ, R18 ;  /* 0x00000012ff12723e */ /* 0x000fe400000000ff */
[----:B------:R-:W-:Y:S02]  /*12370*/  F2FP.F16.F32.PACK_AB R20, RZ, R20 ;  /* 0x00000014ff14723e */ /* 0x000fe400000000ff */
[----:B------:R-:W-:Y:S02]  /*12380*/  F2FP.F16.F32.PACK_AB R19, RZ, R19 ;  /* 0x00000013ff13723e */ /* 0x000fe400000000ff */
[----:B------:R-:W-:-:S02]  /*12390*/  F2FP.F16.F32.PACK_AB R21, RZ, R21 ;  /* 0x00000015ff15723e */ /* 0x000fc400000000ff */
        /* <DEDUP_REMOVED lines=25> */
[----:B------:R-:W-:Y:S01]  /*12530*/  F2FP.F16.F32.PACK_AB R239, RZ, R239 ;  /* 0x000000efffef723e */ /* 0x000fe200000000ff */
[----:B--2---:R-:W-:-:S05]  /*12540*/  FMUL R6, R6, UR11 ;  /* 0x0000000b06067c20 */ /* 0x004fca0008400000 */
[----:B------:R-:W-:-:S04]  /*12550*/  F2FP.F16.F32.PACK_AB R6, RZ, R6 ;  /* 0x00000006ff06723e */ /* 0x000fc800000000ff */
[----:B------:R-:W-:Y:S01]  /*12560*/  PRMT R10, R6, 0x7610, R10 ;  /* 0x00007610060a7816 */ /* 0x000fe2000000000a */
[----:B------:R-:W-:-:S05]  /*12570*/  FMUL R6, R252, UR11 ;  /* 0x0000000bfc067c20 */ /* 0x000fca0008400000 */
[----:B------:R-:W-:-:S04]  /*12580*/  F2FP.F16.F32.PACK_AB R6, RZ, R6 ;  /* 0x00000006ff06723e */ /* 0x000fc800000000ff */
[----:B------:R-:W-:Y:S01]  /*12590*/  PRMT R11, R6, 0x7610, R11 ;  /* 0x00007610060b7816 */ /* 0x000fe2000000000b */
[----:B------:R1:W-:Y:S01]  /*125a0*/  @P4 STG.E.U16 desc[UR20][R4.64+0x40], R10 ;  /* 0x0000400a04004986 */ /* 0x0003e2000c101514 */
[----:B------:R-:W-:-:S03]  /*125b0*/  FMUL R6, R251, UR11 ;  /* 0x0000000bfb067c20 */ /* 0x000fc60008400000 */
[----:B------:R2:W-:Y:S01]  /*125c0*/  @P2 STG.E.U16 desc[UR20][R4.64+0x42], R11 ;  /* 0x0000420b04002986 */ /* 0x0005e2000c101514 */
[C---:B------:R-:W-:Y:S02]  /*125d0*/  ISETP.GT.AND P2, PT, R0.reuse, 0x28, P0 ;  /* 0x000000280000780c */ /* 0x040fe40000744270 */
[----:B------:R-:W-:Y:S02]  /*125e0*/  ISETP.GT.AND P4, PT, R0, 0x28, P1 ;  /* 0x000000280000780c */ /* 0x000fe40000f84270 */
[----:B------:R-:W-:-:S04]  /*125f0*/  F2FP.F16.F32.PACK_AB R6, RZ, R6 ;  /* 0x00000006ff06723e */ /* 0x000fc800000000ff */
[----:B------:R-:W-:Y:S01]  /*12600*/  PRMT R13, R6, 0x7610, R13 ;  /* 0x00007610060d7816 */ /* 0x000fe2000000000d */
[----:B------:R-:W-:Y:S01]  /*12610*/  @P3 STG.E.U16 desc[UR20][R2.64+0x52], R15 ;  /* 0x0000520f02003986 */ /* 0x000fe2000c101514 */
[----:B------:R-:W-:-:S03]  /*12620*/  ISETP.GT.AND P3, PT, R0, 0x30, P0 ;  /* 0x000000300000780c */ /* 0x000fc60000764270 */
[----:B------:R3:W-:Y:S01]  /*12630*/  @P2 STG.E.U16 desc[UR20][R2.64+0x50], R13 ;  /* 0x0000500d02002986 */ /* 0x0007e2000c101514 */
[----:B------:R-:W-:Y:S01]  /*12640*/  ISETP.GT.AND P2, PT, R0, 0x29, P1 ;  /* 0x000000290000780c */ /* 0x000fe20000f44270 */
[----:B------:R-:W-:Y:S02]  /*12650*/  FMUL R6, R248, UR11 ;  /* 0x0000000bf8067c20 */ /* 0x000fe40008400000 */
[----:B------:R4:W-:Y:S01]  /*12660*/  @P4 STG.E.U16 desc[UR20][R4.64+0x50], R17 ;  /* 0x0000501104004986 */ /* 0x0009e2000c101514 */
[----:B------:R-:W-:Y:S02]  /*12670*/  ISETP.GT.AND P4, PT, R0, 0x31, P0 ;  /* 0x000000310000780c */ /* 0x000fe40000784270 */
[----:B------:R-:W-:Y:S01]  /*12680*/  F2FP.F16.F32.PACK_AB R6, RZ, R6 ;  /* 0x00000006ff06723e */ /* 0x000fe200000000ff */
[----:B-1----:R-:W-:Y:S01]  /*12690*/  FMUL R10, R244, UR11 ;  /* 0x0000000bf40a7c20 */ /* 0x002fe20008400000 */
[----:B--2---:R-:W-:-:S05]  /*126a0*/  FMUL R11, R243, UR11 ;  /* 0x0000000bf30b7c20 */ /* 0x004fca0008400000 */
[----:B------:R-:W-:Y:S01]  /*126b0*/  @P2 STG.E.U16 desc[UR20][R4.64+0x52], R6 ;  /* 0x0000520604002986 */ /* 0x000fe2000c101514 */
[----:B------:R-:W-:-:S03]  /*126c0*/  ISETP.GT.AND P2, PT, R0, 0x31, P1 ;  /* 0x000000310000780c */ /* 0x000fc60000f44270 */
[----:B------:R-:W-:Y:S01]  /*126d0*/  @P3 STG.E.U16 desc[UR20][R2.64+0x60], R7 ;  /* 0x0000600702003986 */ /* 0x000fe2000c101514 */
[----:B------:R-:W-:-:S03]  /*126e0*/  ISETP.GT.AND P3, PT, R0, 0x38, P0 ;  /* 0x000000380000780c */ /* 0x000fc60000764270 */
[----:B------:R-:W-:Y:S01]  /*126f0*/  @P4 STG.E.U16 desc[UR20][R2.64+0x62], R8 ;  /* 0x0000620802004986 */ /* 0x000fe2000c101514 */
[C---:B------:R-:W-:Y:S02]  /*12700*/  ISETP.GT.AND P4, PT, R0.reuse, 0x39, P0 ;  /* 0x000000390000780c */ /* 0x040fe40000784270 */
[----:B------:R-:W-:Y:S02]  /*12710*/  F2FP.F16.F32.PACK_AB R10, RZ, R10 ;  /* 0x0000000aff0a723e */ /* 0x000fe400000000ff */
[----:B------:R-:W-:Y:S01]  /*12720*/  F2FP.F16.F32.PACK_AB R11, RZ, R11 ;  /* 0x0000000bff0b723e */ /* 0x000fe200000000ff */
[----:B------:R-:W-:Y:S01]  /*12730*/  @P5 STG.E.U16 desc[UR20][R4.64+0x60], R9 ;  /* 0x0000600904005986 */ /* 0x000fe2000c101514 */
[----:B------:R-:W-:-:S03]  /*12740*/  ISETP.GT.AND P5, PT, R0, 0x38, P1 ;  /* 0x000000380000780c */ /* 0x000fc60000fa4270 */
[----:B------:R-:W-:Y:S01]  /*12750*/  @P2 STG.E.U16 desc[UR20][R4.64+0x62], R10 ;  /* 0x0000620a04002986 */ /* 0x000fe2000c101514 */
[----:B------:R-:W-:Y:S01]  /*12760*/  ISETP.GT.AND P2, PT, R0, 0x39, P1 ;  /* 0x000000390000780c */ /* 0x000fe20000f44270 */
[----:B---3--:R-:W-:Y:S02]  /*12770*/  FMUL R13, R242, UR11 ;  /* 0x0000000bf20d7c20 */ /* 0x008fe40008400000 */
[----:B------:R-:W-:Y:S01]  /*12780*/  @P3 STG.E.U16 desc[UR20][R2.64+0x70], R11 ;  /* 0x0000700b02003986 */ /* 0x000fe2000c101514 */
[C---:B------:R-:W-:Y:S01]  /*12790*/  ISETP.GT.AND P3, PT, R0.reuse, 0x40, P0 ;  /* 0x000000400000780c */ /* 0x040fe20000764270 */
[----:B------:R-:W-:Y:S02]  /*127a0*/  FMUL R15, R241, UR11 ;  /* 0x0000000bf10f7c20 */ /* 0x000fe40008400000 */
[----:B------:R-:W-:Y:S01]  /*127b0*/  @P4 STG.E.U16 desc[UR20][R2.64+0x72], R12 ;  /* 0x0000720c02004986 */ /* 0x000fe2000c101514 */
[----:B------:R-:W-:Y:S02]  /*127c0*/  ISETP.GT.AND P4, PT, R0, 0x41, P0 ;  /* 0x000000410000780c */ /* 0x000fe40000784270 */
[----:B------:R-:W-:-:S02]  /*127d0*/  F2FP.F16.F32.PACK_AB R13, RZ, R13 ;  /* 0x0000000dff0d723e */ /* 0x000fc400000000ff */
[----:B------:R-:W-:-:S03]  /*127e0*/  F2FP.F16.F32.PACK_AB R15, RZ, R15 ;  /* 0x0000000fff0f723e */ /* 0x000fc600000000ff */
[----:B------:R-:W-:Y:S01]  /*127f0*/  @P5 STG.E.U16 desc[UR20][R4.64+0x70], R13 ;  /* 0x0000700d04005986 */ /* 0x000fe2000c101514 */
[----:B------:R-:W-:-:S03]  /*12800*/  ISETP.GT.AND P5, PT, R0, 0x40, P1 ;  /* 0x000000400000780c */ /* 0x000fc60000fa4270 */
[----:B------:R-:W-:Y:S01]  /*12810*/  @P2 STG.E.U16 desc[UR20][R4.64+0x72], R15 ;  /* 0x0000720f04002986 */ /* 0x000fe2000c101514 */
[----:B------:R-:W-:Y:S01]  /*12820*/  ISETP.GT.AND P2, PT, R0, 0x41, P1 ;  /* 0x000000410000780c */ /* 0x000fe20000f44270 */
[----:B----4-:R-:W-:Y:S02]  /*12830*/  FMUL R17, R240, UR11 ;  /* 0x0000000bf0117c20 */ /* 0x010fe40008400000 */
[----:B------:R-:W-:Y:S01]  /*12840*/  @P3 STG.E.U16 desc[UR20][R2.64+0x80], R16 ;  /* 0x0000801002003986 */ /* 0x000fe2000c101514 */
[----:B------:R-:W-:-:S03]  /*12850*/  ISETP.GT.AND P3, PT, R0, 0x48, P0 ;  /* 0x000000480000780c */ /* 0x000fc60000764270 */
[----:B------:R-:W-:Y:S01]  /*12860*/  @P4 STG.E.U16 desc[UR20][R2.64+0x82], R18 ;  /* 0x0000821202004986 */ /* 0x000fe2000c101514 */
[----:B------:R-:W-:Y:S02]  /*12870*/  ISETP.GT.AND P4, PT, R0, 0x49, P0 ;  /* 0x000000490000780c */ /* 0x000fe40000784270 */
[----:B------:R-:W-:-:S05]  /*12880*/  F2FP.F16.F32.PACK_AB R17, RZ, R17 ;  /* 0x00000011ff11723e */ /* 0x000fca00000000ff */
[----:B------:R-:W-:Y:S01]  /*12890*/  @P5 STG.E.U16 desc[UR20][R4.64+0x80], R17 ;  /* 0x0000801104005986 */ /* 0x000fe2000c101514 */
[----:B------:R-:W-:-:S03]  /*128a0*/  ISETP.GT.AND P5, PT, R0, 0x48, P1 ;  /* 0x000000480000780c */ /* 0x000fc60000fa4270 */
        /* <DEDUP_REMOVED lines=43> */
[C---:B------:R-:W-:Y:S02]  /*12b60*/  ISETP.GT.AND P3, PT, R0.reuse, 0x78, P0 ;  /* 0x000000780000780c */ /* 0x040fe40000764270 */
[C---:B------:R-:W-:Y:S01]  /*12b70*/  ISETP.GT.AND P0, PT, R0.reuse, 0x79, P0 ;  /* 0x000000790000780c */ /* 0x040fe20000704270 */
[----:B------:R-:W-:Y:S01]  /*12b80*/  @P4 STG.E.U16 desc[UR20][R2.64+0xe2], R233 ;  /* 0x0000e2e902004986 */ /* 0x000fe2000c101514 */
[C---:B------:R-:W-:Y:S02]  /*12b90*/  ISETP.GT.AND P4, PT, R0.reuse, 0x78, P1 ;  /* 0x000000780000780c */ /* 0x040fe40000f84270 */
[----:B------:R-:W-:Y:S01]  /*12ba0*/  ISETP.GT.AND P1, PT, R0, 0x79, P1 ;  /* 0x000000790000780c */ /* 0x000fe20000f24270 */
[----:B------:R-:W-:Y:S01]  /*12bb0*/  @P5 STG.E.U16 desc[UR20][R4.64+0xe0], R234 ;  /* 0x0000e0ea04005986 */ /* 0x000fe2000c101514 */
[----:B------:R-:W-:-:S03]  /*12bc0*/  USHF.L.U32 UR10, UR6, 0x1, URZ ;  /* 0x00000001060a7899 */ /* 0x000fc6000800063f */
[----:B------:R-:W-:Y:S04]  /*12bd0*/  @P2 STG.E.U16 desc[UR20][R4.64+0xe2], R235 ;  /* 0x0000e2eb04002986 */ /* 0x000fe8000c101514 */
[----:B------:R-:W-:Y:S04]  /*12be0*/  @P3 STG.E.U16 desc[UR20][R2.64+0xf0], R236 ;  /* 0x0000f0ec02003986 */ /* 0x000fe8000c101514 */
[----:B------:R-:W-:Y:S01]  /*12bf0*/  @P0 STG.E.U16 desc[UR20][R2.64+0xf2], R237 ;  /* 0x0000f2ed02000986 */ /* 0x000fe2000c101514 */
[----:B------:R-:W-:-:S03]  /*12c00*/  ISETP.GT.AND P0, PT, R14, 0x48, PT ;  /* 0x000000480e00780c */ /* 0x000fc60003f04270 */
[----:B------:R-:W-:Y:S01]  /*12c10*/  @P4 STG.E.U16 desc[UR20][R4.64+0xf0], R238 ;  /* 0x0000f0ee04004986 */ /* 0x000fe2000c101514 */
[----:B------:R-:W-:-:S03]  /*12c20*/  USHF.L.U64.HI UR6, UR6, 0x1, UR7 ;  /* 0x0000000106067899 */ /* 0x000fc60008010207 */
[----:B------:R1:W-:Y:S01]  /*12c30*/  @P1 STG.E.U16 desc[UR20][R4.64+0xf2], R239 ;  /* 0x0000f2ef04001986 */ /* 0x0003e2000c101514 */
[----:B------:R-:W-:Y:S02]  /*12c40*/  ISETP.GT.AND P1, PT, R14, 0x40, PT ;  /* 0x000000400e00780c */ /* 0x000fe40003f24270 */
[C---:B------:R-:W-:Y:S02]  /*12c50*/  ISETP.GT.AND P3, PT, R0.reuse, RZ, P0 ;  /* 0x000000ff0000720c */ /* 0x040fe40000764270 */
[C---:B------:R-:W-:Y:S02]  /*12c60*/  ISETP.GT.AND P5, PT, R0.reuse, RZ, P1 ;  /* 0x000000ff0000720c */ /* 0x040fe40000fa4270 */
[----:B------:R-:W-:Y:S02]  /*12c70*/  ISETP.GT.AND P4, PT, R0, 0x1, P1 ;  /* 0x000000010000780c */ /* 0x000fe40000f84270 */
[----:B-1----:R-:W-:Y:S02]  /*12c80*/  IADD3 R4, P6, R2, UR10, RZ ;  /* 0x0000000a02047c10 */ /* 0x002fe4000ffde0ff */
[----:B------:R-:W-:-:S02]  /*12c90*/  ISETP.GT.AND P2, PT, R0, 0x1, P0 ;  /* 0x000000010000780c */ /* 0x000fc40000744270 */
[----:B------:R-:W-:Y:S02]  /*12ca0*/  IADD3.X R5, R3, UR6, RZ, P6, !PT ;  /* 0x0000000603057c10 */ /* 0x000fe4000b7fe4ff */
[----:B------:R-:W-:Y:S02]  /*12cb0*/  IADD3 R10, P6, R4, UR9, RZ ;  /* 0x00000009040a7c10 */ /* 0x000fe4000ffde0ff */
[----:B------:R-:W-:Y:S02]  /*12cc0*/  F2FP.F16.F32.PACK_AB R152, RZ, R152 ;  /* 0x00000098ff98723e */ /* 0x000fe400000000ff */
[----:B------:R-:W-:Y:S02]  /*12cd0*/  F2FP.F16.F32.PACK_AB R153, RZ, R153 ;  /* 0x00000099ff99723e */ /* 0x000fe400000000ff */
[----:B------:R-:W-:Y:S02]  /*12ce0*/  F2FP.F16.F32.PACK_AB R154, RZ, R154 ;  /* 0x0000009aff9a723e */ /* 0x000fe400000000ff */
[----:B------:R-:W-:Y:S01]  /*12cf0*/  IADD3.X R11, R5, UR8, RZ, P6, !PT ;  /* 0x00000008050b7c10 */ /* 0x000fe2000b7fe4ff */
[----:B------:R-:W-:Y:S01]  /*12d00*/  FMUL R6, R156, UR11 ;  /* 0x0000000b9c067c20 */ /* 0x000fe20008400000 */
[----:B------:R-:W-:Y:S01]  /*12d10*/  F2FP.F16.F32.PACK_AB R155, RZ, R155 ;  /* 0x0000009bff9b723e */ /* 0x000fe200000000ff */
[----:B------:R-:W-:Y:S01]  /*12d20*/  @P5 STG.E.U16 desc[UR20][R4.64], R152 ;  /* 0x0000009804005986 */ /* 0x000fe2000c101514 */
[----:B------:R-:W-:-:S03]  /*12d30*/  FMUL R7, R157, UR11 ;  /* 0x0000000b9d077c20 */ /* 0x000fc60008400000 */
[----:B------:R-:W-:Y:S01]  /*12d40*/  @P4 STG.E.U16 desc[UR20][R4.64+0x2], R153 ;  /* 0x0000029904004986 */ /* 0x000fe2000c101514 */
[----:B------:R-:W-:-:S03]  /*12d50*/  ISETP.GT.AND P4, PT, R0, 0x9, P1 ;  /* 0x000000090000780c */ /* 0x000fc60000f84270 */
[----:B------:R-:W-:Y:S01]  /*12d60*/  @P3 STG.E.U16 desc[UR20][R10.64], R154 ;  /* 0x0000009a0a003986 */ /* 0x000fe2000c101514 */
[C---:B------:R-:W-:Y:S01]  /*12d70*/  ISETP.GT.AND P3, PT, R0.reuse, 0x8, P1 ;  /* 0x000000080000780c */ /* 0x040fe20000f64270 */
[----:B------:R-:W-:Y:S01]  /*12d80*/  IMAD.U32 R9, RZ, RZ, UR9 ;  /* 0x00000009ff097e24 */ /* 0x000fe2000f8e00ff */
[----:B------:R-:W-:Y:S01]  /*12d90*/  F2FP.F16.F32.PACK_AB R6, RZ, R6 ;  /* 0x00000006ff06723e */ /* 0x000fe200000000ff */
[----:B------:R1:W-:Y:S01]  /*12da0*/  @P2 STG.E.U16 desc[UR20][R10.64+0x2], R155 ;  /* 0x0000029b0a002986 */ /* 0x0003e2000c101514 */
[----:B------:R-:W-:Y:S01]  /*12db0*/  ISETP.GT.AND P2, PT, R0, 0x8, P0 ;  /* 0x000000080000780c */ /* 0x000fe20000744270 */
[----:B------:R-:W-:Y:S01]  /*12dc0*/  FMUL R8, R158, UR11 ;  /* 0x0000000b9e087c20 */ /* 0x000fe20008400000 */
[----:B------:R-:W-:-:S04]  /*12dd0*/  F2FP.F16.F32.PACK_AB R7, RZ, R7 ;  /* 0x00000007ff07723e */ /* 0x000fc800000000ff */
[----:B------:R-:W-:Y:S02]  /*12de0*/  F2FP.F16.F32.PACK_AB R8, RZ, R8 ;  /* 0x00000008ff08723e */ /* 0x000fe400000000ff */
[----:B-1----:R-:W-:Y:S01]  /*12df0*/  PRMT R10, R6, 0x7610, R10 ;  /* 0x00007610060a7816 */ /* 0x002fe2000000000a */
[----:B------:R-:W-:Y:S01]  /*12e00*/  IMAD.U32 R11, RZ, RZ, UR8 ;  /* 0x00000008ff0b7e24 */ /* 0x000fe2000f8e00ff */
[----:B------:R-:W-:Y:S02]  /*12e10*/  IADD3 R6, P5, P6, R9, UR10, R2 ;  /* 0x0000000a09067c10 */ /* 0x000fe4000febe002 */
[----:B------:R-:W-:Y:S02]  /*12e20*/  PRMT R9, R7, 0x7610, R9 ;  /* 0x0000761007097816 */ /* 0x000fe40000000009 */
[----:B------:R-:W-:Y:S01]  /*12e30*/  IADD3.X R7, R11, UR6, R3, P5, P6 ;  /* 0x000000060b077c10 */ /* 0x000fe2000afec403 */
[----:B------:R-:W-:Y:S01]  /*12e40*/  @P3 STG.E.U16 desc[UR20][R4.64+0x10], R10 ;  /* 0x0000100a04003986 */ /* 0x000fe2000c101514 */
[----:B------:R-:W-:-:S03]  /*12e50*/  ISETP.GT.AND P3, PT, R0, 0x9, P0 ;  /* 0x000000090000780c */ /* 0x000fc60000764270 */
[----:B------:R-:W-:Y:S01]  /*12e60*/  @P4 STG.E.U16 desc[UR20][R4.64+0x12], R9 ;  /* 0x0000120904004986 */ /* 0x000fe2000c101514 */
[C---:B------:R-:W-:Y:S01]  /*12e70*/  ISETP.GT.AND P4, PT, R0.reuse, 0x10, P1 ;  /* 0x000000100000780c */ /* 0x040fe20000f84270 */
[----:B------:R-:W-:Y:S01]  /*12e80*/  FMUL R159, R159, UR11 ;  /* 0x0000000b9f9f7c20 */ /* 0x000fe20008400000 */
[C---:B------:R-:W-:Y:S01]  /*12e90*/  ISETP.GT.AND P5, PT, R0.reuse, 0x11, P1 ;  /* 0x000000110000780c */ /* 0x040fe20000fa4270 */
[----:B------:R-:W-:Y:S01]  /*12ea0*/  @P2 STG.E.U16 desc[UR20][R6.64+0x10], R8 ;  /* 0x0000100806002986 */ /* 0x000fe2000c101514 */
[----:B------:R-:W-:Y:S01]  /*12eb0*/  ISETP.GT.AND P2, PT, R0, 0x10, P0 ;  /* 0x000000100000780c */ /* 0x000fe20000744270 */
[----:B------:R-:W-:Y:S01]  /*12ec0*/  FMUL R160, R160, UR11 ;  /* 0x0000000ba0a07c20 */ /* 0x000fe20008400000 */
[----:B------:R-:W-:Y:S01]  /*12ed0*/  FMUL R161, R161, UR11 ;  /* 0x0000000ba1a17c20 */ /* 0x000fe20008400000 */
[----:B------:R-:W-:Y:S01]  /*12ee0*/  FMUL R162, R162, UR11 ;  /* 0x0000000ba2a27c20 */ /* 0x000fe20008400000 */
[----:B------:R-:W-:Y:S02]  /*12ef0*/  F2FP.F16.F32.PACK_AB R159, RZ, R159 ;  /* 0x0000009fff9f723e */ /* 0x000fe400000000ff */
[----:B------:R-:W-:-:S02]  /*12f00*/  F2FP.F16.F32.PACK_AB R160, RZ, R160 ;  /* 0x000000a0ffa0723e */ /* 0x000fc400000000ff */
[----:B------:R-:W-:Y:S02]  /*12f10*/  F2FP.F16.F32.PACK_AB R161, RZ, R161 ;  /* 0x000000a1ffa1723e */ /* 0x000fe400000000ff */
[----:B------:R-:W-:Y:S01]  /*12f20*/  F2FP.F16.F32.PACK_AB R162, RZ, R162 ;  /* 0x000000a2ffa2723e */ /* 0x000fe200000000ff */
[----:B------:R-:W-:Y:S01]  /*12f30*/  @P3 STG.E.U16 desc[UR20][R6.64+0x12], R159 ;  /* 0x0000129f06003986 */ /* 0x000fe2000c101514 */
[----:B------:R-:W-:-:S03]  /*12f40*/  ISETP.GT.AND P3, PT, R0, 0x11, P0 ;  /* 0x000000110000780c */ /* 0x000fc60000764270 */
[----:B------:R-:W-:Y:S01]  /*12f50*/  @P4 STG.E.U16 desc[UR20][R4.64+0x20], R160 ;  /* 0x000020a004004986 */ /* 0x000fe2000c101514 */
[C---:B------:R-:W-:Y:S01]  /*12f60*/  ISETP.GT.AND P4, PT, R0.reuse, 0x18, P1 ;  /* 0x000000180000780c */ /* 0x040fe20000f84270 */
[----:B------:R-:W-:Y:S02]  /*12f70*/  FMUL R163, R163, UR11 ;  /* 0x0000000ba3a37c20 */ /* 0x000fe40008400000 */
[----:B------:R-:W-:Y:S01]  /*12f80*/  @P5 STG.E.U16 desc[UR20][R4.64+0x22], R161 ;  /* 0x000022a104005986 */ /* 0x000fe2000c101514 */
[----:B------:R-:W-:Y:S01]  /*12f90*/  ISETP.GT.AND P5, PT, R0, 0x19, P1 ;  /* 0x000000190000780c */ /* 0x000fe20000fa4270 */
[----:B------:R-:W-:Y:S02]  /*12fa0*/  FMUL R164, R164, UR11 ;  /* 0x0000000ba4a47c20 */ /* 0x000fe40008400000 */
[----:B------:R-:W-:Y:S01]  /*12fb0*/  @P2 STG.E.U16 desc[UR20][R6.64+0x20], R162 ;  /* 0x000020a206002986 */ /* 0x000fe2000c101514 */
[----:B------:R-:W-:Y:S01]  /*12fc0*/  ISETP.GT.AND P2, PT, R0, 0x18, P0 ;  /* 0x000000180000780c */ /* 0x000fe20000744270 */
[----:B------:R-:W-:Y:S01]  /*12fd0*/  FMUL R165, R165, UR11 ;  /* 0x0000000ba5a57c20 */ /* 0x000fe20008400000 */
[----:B------:R-:W-:Y:S01]  /*12fe0*/  FMUL R166, R166, UR11 ;  /* 0x0000000ba6a67c20 */ /* 0x000fe20008400000 */
[----:B------:R-:W-:-:S02]  /*12ff0*/  F2FP.F16.F32.PACK_AB R163, RZ, R163 ;  /* 0x000000a3ffa3723e */ /* 0x000fc400000000ff */
[----:B------:R-:W-:Y:S02]  /*13000*/  F2FP.F16.F32.PACK_AB R164, RZ, R164 ;  /* 0x000000a4ffa4723e */ /* 0x000fe400000000ff */
        /* <DEDUP_REMOVED lines=181> */
[C---:B------:R-:W-:Y:S02]  /*13b60*/  ISETP.GT.AND P4, PT, R0.reuse, 0x71, P0 ;  /* 0x000000710000780c */ /* 0x040fe40000784270 */
[----:B------:R-:W-:Y:S01]  /*13b70*/  ISETP.GT.AND P1, PT, R0, 0x79, P1 ;  /* 0x000000790000780c */ /* 0x000fe20000f24270 */
[----:B------:R-:W-:Y:S01]  /*13b80*/  @P5 STG.E.U16 desc[UR20][R4.64+0xe2], R209 ;  /* 0x0000e2d104005986 */ /* 0x000fe2000c101514 */
[----:B------:R-:W-:-:S03]  /*13b90*/  FMUL R211, R211, UR11 ;  /* 0x0000000bd3d37c20 */ /* 0x000fc60008400000 */
[----:B------:R-:W-:Y:S01]  /*13ba0*/  @P2 STG.E.U16 desc[UR20][R6.64+0xe0], R210 ;  /* 0x0000e0d206002986 */ /* 0x000fe2000c101514 */
[----:B------:R-:W-:Y:S01]  /*13bb0*/  ISETP.GT.AND P2, PT, R0, 0x78, P0 ;  /* 0x000000780000780c */ /* 0x000fe20000744270 */
[----:B------:R-:W-:Y:S01]  /*13bc0*/  FMUL R212, R212, UR11 ;  /* 0x0000000bd4d47c20 */ /* 0x000fe20008400000 */
[----:B------:R-:W-:Y:S01]  /*13bd0*/  FMUL R213, R213, UR11 ;  /* 0x0000000bd5d57c20 */ /* 0x000fe20008400000 */
[----:B------:R-:W-:Y:S02]  /*13be0*/  F2FP.F16.F32.PACK_AB R211, RZ, R211 ;  /* 0x000000d3ffd3723e */ /* 0x000fe400000000ff */
[----:B------:R-:W-:Y:S01]  /*13bf0*/  ISETP.GT.AND P0, PT, R0, 0x79, P0 ;  /* 0x000000790000780c */ /* 0x000fe20000704270 */
[----:B------:R-:W-:Y:S01]  /*13c00*/  FMUL R214, R214, UR11 ;  /* 0x0000000bd6d67c20 */ /* 0x000fe20008400000 */
[----:B------:R-:W-:Y:S02]  /*13c10*/  F2FP.F16.F32.PACK_AB R212, RZ, R212 ;  /* 0x000000d4ffd4723e */ /* 0x000fe400000000ff */
[----:B------:R-:W-:Y:S01]  /*13c20*/  F2FP.F16.F32.PACK_AB R213, RZ, R213 ;  /* 0x000000d5ffd5723e */ /* 0x000fe200000000ff */
[----:B------:R-:W-:Y:S01]  /*13c30*/  @P4 STG.E.U16 desc[UR20][R6.64+0xe2], R211 ;  /* 0x0000e2d306004986 */ /* 0x000fe2000c101514 */
[----:B------:R-:W-:Y:S01]  /*13c40*/  F2FP.F16.F32.PACK_AB R214, RZ, R214 ;  /* 0x000000d6ffd6723e */ /* 0x000fe200000000ff */
[----:B------:R-:W-:-:S02]  /*13c50*/  USHF.L.U32 UR7, UR14, 0x8, URZ ;  /* 0x000000080e077899 */ /* 0x000fc4000800063f */
[----:B------:R-:W-:Y:S04]  /*13c60*/  @P3 STG.E.U16 desc[UR20][R4.64+0xf0], R212 ;  /* 0x0000f0d404003986 */ /* 0x000fe8000c101514 */
[----:B------:R1:W-:Y:S01]  /*13c70*/  @P1 STG.E.U16 desc[UR20][R4.64+0xf2], R213 ;  /* 0x0000f2d504001986 */ /* 0x0003e2000c101514 */
[----:B------:R-:W-:Y:S01]  /*13c80*/  FMUL R215, R215, UR11 ;  /* 0x0000000bd7d77c20 */ /* 0x000fe20008400000 */
[----:B------:R-:W-:Y:S01]  /*13c90*/  USHF.L.U64.HI UR6, UR14, 0x8, UR15 ;  /* 0x000000080e067899 */ /* 0x000fe2000801020f */
[----:B-1----:R-:W-:Y:S01]  /*13ca0*/  @P2 MOV R4, R6 ;  /* 0x0000000600042202 */ /* 0x002fe20000000f00 */
[----:B------:R-:W-:Y:S02]  /*13cb0*/  @P2 IMAD.MOV.U32 R5, RZ, RZ, R7 ;  /* 0x000000ffff052224 */ /* 0x000fe400078e0007 */
[----:B------:R-:W-:-:S03]  /*13cc0*/  F2FP.F16.F32.PACK_AB R215, RZ, R215 ;  /* 0x000000d7ffd7723e */ /* 0x000fc600000000ff */
[----:B------:R1:W-:Y:S01]  /*13cd0*/  @P2 STG.E.U16 desc[UR20][R4.64+0xf0], R214 ;  /* 0x0000f0d604002986 */ /* 0x0003e2000c101514 */
[C---:B------:R-:W-:Y:S01]  /*13ce0*/  ISETP.GT.AND P3, PT, R14.reuse, 0x80, PT ;  /* 0x000000800e00780c */ /* 0x040fe20003f64270 */
[----:B------:R-:W-:Y:S01]  /*13cf0*/  IMAD.U32 R9, RZ, RZ, UR6 ;  /* 0x00000006ff097e24 */ /* 0x000fe2000f8e00ff */
[----:B------:R-:W-:Y:S01]  /*13d00*/  ISETP.GT.AND P1, PT, R14, 0x88, PT ;  /* 0x000000880e00780c */ /* 0x000fe20003f24270 */
[----:B-1----:R-:W-:Y:S01]  /*13d10*/  @P0 IMAD.MOV.U32 R5, RZ, RZ, R7 ;  /* 0x000000ffff050224 */ /* 0x002fe200078e0007 */
[----:B------:R-:W-:Y:S01]  /*13d20*/  MOV R7, UR7 ;  /* 0x0000000700077c02 */ /* 0x000fe20008000f00 */
[----:B------:R-:W-:-:S03]  /*13d30*/  @P0 IMAD.MOV.U32 R4, RZ, RZ, R6 ;  /* 0x000000ffff040224 */ /* 0x000fc600078e0006 */
[----:B------:R-:W-:Y:S02]  /*13d40*/  IADD3 R6, P5, P6, R2, UR9, R7 ;  /* 0x0000000902067c10 */ /* 0x000fe4000febe007 */
[----:B------:R1:W-:Y:S01]  /*13d50*/  @P0 STG.E.U16 desc[UR20][R4.64+0xf2], R215 ;  /* 0x0000f2d704000986 */ /* 0x0003e2000c101514 */
[C---:B------:R-:W-:Y:S02]  /*13d60*/  ISETP.GT.AND P0, PT, R0.reuse, RZ, P3 ;  /* 0x000000ff0000720c */ /* 0x040fe40001f04270 */
[----:B------:R-:W-:Y:S02]  /*13d70*/  ISETP.GT.AND P2, PT, R0, 0x1, P3 ;  /* 0x000000010000780c */ /* 0x000fe40001f44270 */
[----:B------:R-:W-:Y:S01]  /*13d80*/  IADD3.X R7, R3, UR8, R9, P5, P6 ;  /* 0x0000000803077c10 */ /* 0x000fe2000afec409 */
[----:B------:R-:W-:Y:S01]  /*13d90*/  FMUL R88, R88, UR11 ;  /* 0x0000000b58587c20 */ /* 0x000fe20008400000 */
[----:B------:R-:W-:Y:S01]  /*13da0*/  ISETP.GT.AND P5, PT, R0, RZ, P1 ;  /* 0x000000ff0000720c */ /* 0x000fe20000fa4270 */
[----:B------:R-:W-:Y:S01]  /*13db0*/  FMUL R89, R89, UR11 ;  /* 0x0000000b59597c20 */ /* 0x000fe20008400000 */
[----:B-1----:R-:W-:Y:S01]  /*13dc0*/  IADD3 R4, P4, R2, UR7, RZ ;  /* 0x0000000702047c10 */ /* 0x002fe2000ff9e0ff */
[----:B------:R-:W-:-:S03]  /*13dd0*/  FMUL R90, R90, UR11 ;  /* 0x0000000b5a5a7c20 */ /* 0x000fc60008400000 */
[----:B------:R-:W-:Y:S02]  /*13de0*/  IADD3.X R5, R3, UR6, RZ, P4, !PT ;  /* 0x0000000603057c10 */ /* 0x000fe4000a7fe4ff */
[----:B------:R-:W-:Y:S02]  /*13df0*/  IADD3 R8, P4, R4, UR9, RZ ;  /* 0x0000000904087c10 */ /* 0x000fe4000ff9e0ff */
[----:B------:R-:W-:Y:S02]  /*13e00*/  F2FP.F16.F32.PACK_AB R88, RZ, R88 ;  /* 0x00000058ff58723e */ /* 0x000fe400000000ff */
[----:B------:R-:W-:Y:S02]  /*13e10*/  F2FP.F16.F32.PACK_AB R89, RZ, R89 ;  /* 0x00000059ff59723e */ /* 0x000fe400000000ff */
[----:B------:R-:W-:Y:S02]  /*13e20*/  F2FP.F16.F32.PACK_AB R90, RZ, R90 ;  /* 0x0000005aff5a723e */ /* 0x000fe400000000ff */
[----:B------:R-:W-:Y:S01]  /*13e30*/  IADD3.X R9, R5, UR8, RZ, P4, !PT ;  /* 0x0000000805097c10 */ /* 0x000fe2000a7fe4ff */
[----:B------:R-:W-:Y:S01]  /*13e40*/  @P0 STG.E.U16 desc[UR20][R4.64], R88 ;  /* 0x0000005804000986 */ /* 0x000fe2000c101514 */
[----:B------:R-:W-:-:S02]  /*13e50*/  ISETP.GT.AND P0, PT, R0, 0x1, P1 ;  /* 0x000000010000780c */ /* 0x000fc40000f04270 */
[C---:B------:R-:W-:Y:S01]  /*13e60*/  ISETP.GT.AND P4, PT, R0.reuse, 0x9, P3 ;  /* 0x000000090000780c */ /* 0x040fe20001f84270 */
[----:B------:R-:W-:Y:S01]  /*13e70*/  @P2 STG.E.U16 desc[UR20][R4.64+0x2], R89 ;  /* 0x0000025904002986 */ /* 0x000fe2000c101514 */
[C---:B------:R-:W-:Y:S01]  /*13e80*/  ISETP.GT.AND P2, PT, R0.reuse, 0x8, P3 ;  /* 0x000000080000780c */ /* 0x040fe20001f44270 */
[----:B------:R-:W-:Y:S02]  /*13e90*/  FMUL R91, R91, UR11 ;  /* 0x0000000b5b5b7c20 */ /* 0x000fe40008400000 */
[----:B------:R-:W-:Y:S01]  /*13ea0*/  @P5 STG.E.U16 desc[UR20][R8.64], R90 ;  /* 0x0000005a08005986 */ /* 0x000fe2000c101514 */
[----:B------:R-:W-:Y:S01]  /*13eb0*/  ISETP.GT.AND P5, PT, R0, 0x8, P1 ;  /* 0x000000080000780c */ /* 0x000fe20000fa4270 */
[----:B------:R-:W-:Y:S01]  /*13ec0*/  FMUL R92, R92, UR11 ;  /* 0x0000000b5c5c7c20 */ /* 0x000fe20008400000 */
[----:B------:R-:W-:Y:S01]  /*13ed0*/  FMUL R93, R93, UR11 ;  /* 0x0000000b5d5d7c20 */ /* 0x000fe20008400000 */
[----:B------:R-:W-:Y:S01]  /*13ee0*/  FMUL R94, R94, UR11 ;  /* 0x0000000b5e5e7c20 */ /* 0x000fe20008400000 */
[----:B------:R-:W-:-:S02]  /*13ef0*/  F2FP.F16.F32.PACK_AB R91, RZ, R91 ;  /* 0x0000005bff5b723e */ /* 0x000fc400000000ff */
[----:B------:R-:W-:Y:S02]  /*13f00*/  F2FP.F16.F32.PACK_AB R92, RZ, R92 ;  /* 0x0000005cff5c723e */ /* 0x000fe400000000ff */
[----:B------:R-:W-:Y:S02]  /*13f10*/  F2FP.F16.F32.PACK_AB R93, RZ, R93 ;  /* 0x0000005dff5d723e */ /* 0x000fe400000000ff */
[----:B------:R-:W-:Y:S01]  /*13f20*/  F2FP.F16.F32.PACK_AB R94, RZ, R94 ;  /* 0x0000005eff5e723e */ /* 0x000fe200000000ff */
[----:B------:R1:W-:Y:S01]  /*13f30*/  @P0 STG.E.U16 desc[UR20][R8.64+0x2], R91 ;  /* 0x0000025b08000986 */ /* 0x0003e2000c101514 */
[----:B------:R-:W-:-:S03]  /*13f40*/  ISETP.GT.AND P0, PT, R0, 0x9, P1 ;  /* 0x000000090000780c */ /* 0x000fc60000f04270 */
[----:B------:R-:W-:Y:S01]  /*13f50*/  @P2 STG.E.U16 desc[UR20][R4.64+0x10], R92 ;  /* 0x0000105c04002986 */ /* 0x000fe2000c101514 */
[----:B------:R-:W-:-:S03]  /*13f60*/  ISETP.GT.AND P2, PT, R0, 0x10, P3 ;  /* 0x000000100000780c */ /* 0x000fc60001f44270 */
        /* <DEDUP_REMOVED lines=140> */
[----:B------:R-:W-:Y:S04]  /*14830*/  @P0 STG.E.U16 desc[UR20][R6.64+0x92], R127 ;  /* 0x0000927f06000986 */ /* 0x000fe8000c101514 */
[----:B------:R-:W-:Y:S01]  /*14840*/  @P2 STG.E.U16 desc[UR20][R4.64+0xa0], R128 ;  /* 0x0000a08004002986 */ /* 0x000fe2000c101514 */
[----:B------:R-:W-:-:S03]  /*14850*/  ISETP.GT.AND P2, PT, R0, 0x51, P1 ;  /* 0x000000510000780c */ /* 0x000fc60000f44270 */
[----:B------:R-:W-:Y:S01]  /*14860*/  @P4 STG.E.U16 desc[UR20][R4.64+0xa2], R129 ;  /* 0x0000a28104004986 */ /* 0x000fe2000c101514 */
[----:B------:R-:W-:-:S03]  /*14870*/  FMUL R131, R131, UR11 ;  /* 0x0000000b83837c20 */ /* 0x000fc60008400000 */
[----:B------:R-:W-:Y:S01]  /*14880*/  @P5 STG.E.U16 desc[UR20][R6.64+0xa0], R130 ;  /* 0x0000a08206005986 */ /* 0x000fe2000c101514 */
[----:B------:R-:W-:Y:S01]  /*14890*/  ISETP.GT.AND P5, PT, R0, 0x59, P3 ;  /* 0x000000590000780c */ /* 0x000fe20001fa4270 */
[----:B------:R-:W-:Y:S01]  /*148a0*/  FMUL R133, R133, UR11 ;  /* 0x0000000b85857c20 */ /* 0x000fe20008400000 */
[----:B------:R-:W-:-:S04]  /*148b0*/  F2FP.F16.F32.PACK_AB R131, RZ, R131 ;  /* 0x00000083ff83723e */ /* 0x000fc800000000ff */
[----:B------:R-:W-:Y:S01]  /*148c0*/  F2FP.F16.F32.PACK_AB R133, RZ, R133 ;  /* 0x00000085ff85723e */ /* 0x000fe200000000ff */
[----:B------:R-:W-:Y:S01]  /*148d0*/  @P2 STG.E.U16 desc[UR20][R6.64+0xa2], R131 ;  /* 0x0000a28306002986 */ /* 0x000fe2000c101514 */
[C---:B------:R-:W-:Y:S02]  /*148e0*/  ISETP.GT.AND P4, PT, R0.reuse, 0x58, P3 ;  /* 0x000000580000780c */ /* 0x040fe40001f84270 */
[----:B------:R-:W-:Y:S01]  /*148f0*/  ISETP.GT.AND P0, PT, R0, 0x58, P1 ;  /* 0x000000580000780c */ /* 0x000fe20000f04270 */
[----:B------:R-:W-:Y:S01]  /*14900*/  FMUL R132, R132, UR11 ;  /* 0x0000000b84847c20 */ /* 0x000fe20008400000 */
[C---:B------:R-:W-:Y:S01]  /*14910*/  ISETP.GT.AND P2, PT, R0.reuse, 0x59, P1 ;  /* 0x000000590000780c */ /* 0x040fe20000f44270 */
[----:B------:R-:W-:Y:S01]  /*14920*/  @P5 STG.E.U16 desc[UR20][R4.64+0xb2], R133 ;  /* 0x0000b28504005986 */ /* 0x000fe2000c101514 */
[----:B------:R-:W-:Y:S01]  /*14930*/  ISETP.GT.AND P5, PT, R0, 0x60, P3 ;  /* 0x000000600000780c */ /* 0x000fe20001fa4270 */
[----:B------:R-:W-:Y:S01]  /*14940*/  FMUL R134, R134, UR11 ;  /* 0x0000000b86867c20 */ /* 0x000fe20008400000 */
        /* <DEDUP_REMOVED lines=8> */
[----:B------:R-:W-:Y:S01]  /*149d0*/  @P4 STG.E.U16 desc[UR20][R4.64+0xb0], R132 ;  /* 0x0000b08404004986 */ /* 0x000fe2000c101514 */
[----:B------:R-:W-:-:S03]  /*149e0*/  F2FP.F16.F32.PACK_AB R137, RZ, R137 ;  /* 0x00000089ff89723e */ /* 0x000fc600000000ff */
[----:B------:R-:W-:Y:S01]  /*149f0*/  @P0 STG.E.U16 desc[UR20][R6.64+0xb0], R134 ;  /* 0x0000b08606000986 */ /* 0x000fe2000c101514 */
[----:B------:R-:W-:-:S03]  /*14a00*/  ISETP.GT.AND P4, PT, R0, 0x60, P1 ;  /* 0x000000600000780c */ /* 0x000fc60000f84270 */
[----:B------:R-:W-:Y:S01]  /*14a10*/  @P2 STG.E.U16 desc[UR20][R6.64+0xb2], R135 ;  /* 0x0000b28706002986 */ /* 0x000fe2000c101514 */
[----:B------:R-:W-:-:S03]  /*14a20*/  FMUL R138, R138, UR11 ;  /* 0x0000000b8a8a7c20 */ /* 0x000fc60008400000 */
[----:B------:R-:W-:Y:S01]  /*14a30*/  @P5 STG.E.U16 desc[UR20][R4.64+0xc0], R136 ;  /* 0x0000c08804005986 */ /* 0x000fe2000c101514 */
[----:B------:R-:W-:-:S03]  /*14a40*/  ISETP.GT.AND P5, PT, R0, 0x61, P1 ;  /* 0x000000610000780c */ /* 0x000fc60000fa4270 */
[----:B------:R-:W-:Y:S01]  /*14a50*/  @P6 STG.E.U16 desc[UR20][R4.64+0xc2], R137 ;  /* 0x0000c28904006986 */ /* 0x000fe2000c101514 */
[----:B------:R-:W-:Y:S01]  /*14a60*/  ISETP.GT.AND P6, PT, R0, 0x68, P3 ;  /* 0x000000680000780c */ /* 0x000fe20001fc4270 */
[----:B------:R-:W-:Y:S01]  /*14a70*/  FMUL R139, R139, UR11 ;  /* 0x0000000b8b8b7c20 */ /* 0x000fe20008400000 */
[----:B------:R-:W-:Y:S01]  /*14a80*/  FMUL R140, R140, UR11 ;  /* 0x0000000b8c8c7c20 */ /* 0x000fe20008400000 */
[----:B------:R-:W-:-:S03]  /*14a90*/  F2FP.F16.F32.PACK_AB R138, RZ, R138 ;  /* 0x0000008aff8a723e */ /* 0x000fc600000000ff */
        /* <DEDUP_REMOVED lines=11> */
[----:B------:R-:W-:-:S03]  /*14b50*/  F2FP.F16.F32.PACK_AB R141, RZ, R141 ;  /* 0x0000008dff8d723e */ /* 0x000fc600000000ff */
[----:B------:R-:W-:Y:S02]  /*14b60*/  F2FP.F16.F32.PACK_AB R142, RZ, R142 ;  /* 0x0000008eff8e723e */ /* 0x000fe400000000ff */
[----:B------:R-:W-:Y:S01]  /*14b70*/  F2FP.F16.F32.PACK_AB R143, RZ, R143 ;  /* 0x0000008fff8f723e */ /* 0x000fe200000000ff */
[----:B------:R-:W-:Y:S04]  /*14b80*/  @P4 STG.E.U16 desc[UR20][R4.64+0xd2], R141 ;  /* 0x0000d28d04004986 */ /* 0x000fe8000c101514 */
[----:B------:R-:W-:Y:S01]  /*14b90*/  @P5 STG.E.U16 desc[UR20][R6.64+0xd0], R142 ;  /* 0x0000d08e06005986 */ /* 0x000fe2000c101514 */
[----:B------:R-:W-:-:S03]  /*14ba0*/  ISETP.GT.AND P5, PT, R0, 0x70, P3 ;  /* 0x000000700000780c */ /* 0x000fc60001fa4270 */
[----:B------:R-:W-:Y:S01]  /*14bb0*/  @P6 STG.E.U16 desc[UR20][R6.64+0xd2], R143 ;  /* 0x0000d28f06006986 */ /* 0x000fe2000c101514 */
[----:B------:R-:W-:Y:S01]  /*14bc0*/  ISETP.GT.AND P6, PT, R0, 0x71, P3 ;  /* 0x000000710000780c */ /* 0x000fe20001fc4270 */
[----:B------:R-:W-:Y:S01]  /*14bd0*/  FMUL R144, R144, UR11 ;  /* 0x0000000b90907c20 */ /* 0x000fe20008400000 */
[----:B------:R-:W-:Y:S01]  /*14be0*/  FMUL R145, R145, UR11 ;  /* 0x0000000b91917c20 */ /* 0x000fe20008400000 */
[----:B------:R-:W-:-:S03]  /*14bf0*/  ISETP.GT.AND P4, PT, R0, 0x70, P1 ;  /* 0x000000700000780c */ /* 0x000fc60000f84270 */
[----:B------:R-:W-:Y:S02]  /*14c00*/  F2FP.F16.F32.PACK_AB R144, RZ, R144 ;  /* 0x00000090ff90723e */ /* 0x000fe400000000ff */
[----:B------:R-:W-:Y:S01]  /*14c10*/  F2FP.F16.F32.PACK_AB R145, RZ, R145 ;  /* 0x00000091ff91723e */ /* 0x000fe200000000ff */
[----:B------:R-:W-:Y:S02]  /*14c20*/  FMUL R146, R146, UR11 ;  /* 0x0000000b92927c20 */ /* 0x000fe40008400000 */
[----:B------:R-:W-:Y:S01]  /*14c30*/  @P5 STG.E.U16 desc[UR20][R4.64+0xe0], R144 ;  /* 0x0000e09004005986 */ /* 0x000fe2000c101514 */
[----:B------:R-:W-:-:S03]  /*14c40*/  ISETP.GT.AND P5, PT, R0, 0x71, P1 ;  /* 0x000000710000780c */ /* 0x000fc60000fa4270 */
[----:B------:R-:W-:Y:S01]  /*14c50*/  @P6 STG.E.U16 desc[UR20][R4.64+0xe2], R145 ;  /* 0x0000e29104006986 */ /* 0x000fe2000c101514 */
[C---:B------:R-:W-:Y:S02]  /*14c60*/  ISETP.GT.AND P6, PT, R0.reuse, 0x78, P3 ;  /* 0x000000780000780c */ /* 0x040fe40001fc4270 */
[----:B------:R-:W-:Y:S01]  /*14c70*/  ISETP.GT.AND P3, PT, R0, 0x79, P3 ;  /* 0x000000790000780c */ /* 0x000fe20001f64270 */
[----:B------:R-:W-:Y:S01]  /*14c80*/  FMUL R147, R147, UR11 ;  /* 0x0000000b93937c20 */ /* 0x000fe20008400000 */
[----:B------:R-:W-:Y:S01]  /*14c90*/  F2FP.F16.F32.PACK_AB R146, RZ, R146 ;  /* 0x00000092ff92723e */ /* 0x000fe200000000ff */
[----:B------:R-:W-:Y:S01]  /*14ca0*/  FMUL R149, R149, UR11 ;  /* 0x0000000b95957c20 */ /* 0x000fe20008400000 */
[----:B------:R-:W-:Y:S02]  /*14cb0*/  FMUL R148, R148, UR11 ;  /* 0x0000000b94947c20 */ /* 0x000fe40008400000 */
[----:B------:R-:W-:Y:S01]  /*14cc0*/  F2FP.F16.F32.PACK_AB R147, RZ, R147 ;  /* 0x00000093ff93723e */ /* 0x000fe200000000ff */
[----:B------:R-:W-:Y:S01]  /*14cd0*/  @P4 STG.E.U16 desc[UR20][R6.64+0xe0], R146 ;  /* 0x0000e09206004986 */ /* 0x000fe2000c101514 */
[----:B------:R-:W-:-:S02]  /*14ce0*/  ISETP.GT.AND P4, PT, R0, 0x78, P1 ;  /* 0x000000780000780c */ /* 0x000fc40000f84270 */
[----:B------:R-:W-:Y:S02]  /*14cf0*/  F2FP.F16.F32.PACK_AB R149, RZ, R149 ;  /* 0x00000095ff95723e */ /* 0x000fe400000000ff */
[----:B------:R-:W-:Y:S01]  /*14d00*/  ISETP.GT.AND P2, PT, R14, 0xc0, PT ;  /* 0x000000c00e00780c */ /* 0x000fe20003f44270 */
[----:B------:R-:W-:Y:S01]  /*14d10*/  @P5 STG.E.U16 desc[UR20][R6.64+0xe2], R147 ;  /* 0x0000e29306005986 */ /* 0x000fe2000c101514 */
[C---:B------:R-:W-:Y:S01]  /*14d20*/  ISETP.GT.AND P1, PT, R0.reuse, 0x79, P1 ;  /* 0x000000790000780c */ /* 0x040fe20000f24270 */
[----:B-1----:R-:W-:Y:S01]  /*14d30*/  IMAD.U32 R9, RZ, RZ, UR14 ;  /* 0x0000000eff097e24 */ /* 0x002fe2000f8e00ff */
[----:B------:R-:W-:Y:S01]  /*14d40*/  F2FP.F16.F32.PACK_AB R148, RZ, R148 ;  /* 0x00000094ff94723e */ /* 0x000fe200000000ff */
[----:B------:R-:W-:Y:S01]  /*14d50*/  @P3 STG.E.U16 desc[UR20][R4.64+0xf2], R149 ;  /* 0x0000f29504003986 */ /* 0x000fe2000c101514 */
[----:B------:R-:W-:Y:S01]  /*14d60*/  ISETP.GT.AND P3, PT, R0, RZ, P2 ;  /* 0x000000ff0000720c */ /* 0x000fe20001764270 */
[----:B------:R-:W-:Y:S01]  /*14d70*/  FMUL R150, R150, UR11 ;  /* 0x0000000b96967c20 */ /* 0x000fe20008400000 */
[----:B------:R-:W-:Y:S01]  /*14d80*/  FMUL R151, R151, UR11 ;  /* 0x0000000b97977c20 */ /* 0x000fe20008400000 */
[----:B------:R-:W-:Y:S01]  /*14d90*/  UIMAD UR6, UR15, 0x180, URZ ;  /* 0x000001800f0678a4 */ /* 0x000fe2000f8e023f */
[----:B------:R-:W-:Y:S01]  /*14da0*/  FMUL R24, R24, UR11 ;  /* 0x0000000b18187c20 */ /* 0x000fe20008400000 */
[----:B------:R-:W-:Y:S01]  /*14db0*/  IMAD.WIDE.U32 R2, R9, 0x180, R2 ;  /* 0x0000018009027825 */ /* 0x000fe200078e0002 */
[----:B------:R1:W-:Y:S01]  /*14dc0*/  @P6 STG.E.U16 desc[UR20][R4.64+0xf0], R148 ;  /* 0x0000f09404006986 */ /* 0x0003e2000c101514 */
[----:B------:R-:W-:-:S02]  /*14dd0*/  F2FP.F16.F32.PACK_AB R150, RZ, R150 ;  /* 0x00000096ff96723e */ /* 0x000fc400000000ff */
[----:B------:R-:W-:Y:S01]  /*14de0*/  F2FP.F16.F32.PACK_AB R151, RZ, R151 ;  /* 0x00000097ff97723e */ /* 0x000fe200000000ff */
[----:B------:R-:W-:Y:S01]  /*14df0*/  VIADD R3, R3, UR6 ;  /* 0x0000000603037c36 */ /* 0x000fe20008000000 */
[----:B------:R-:W-:Y:S02]  /*14e00*/  ISETP.GT.AND P5, PT, R0, 0x1, P2 ;  /* 0x000000010000780c */ /* 0x000fe400017a4270 */
[----:B------:R-:W-:Y:S01]  /*14e10*/  F2FP.F16.F32.PACK_AB R24, RZ, R24 ;  /* 0x00000018ff18723e */ /* 0x000fe200000000ff */
[----:B------:R-:W-:Y:S01]  /*14e20*/  FMUL R25, R25, UR11 ;  /* 0x0000000b19197c20 */ /* 0x000fe20008400000 */
[----:B-1----:R-:W-:Y:S01]  /*14e30*/  @P4 IMAD.MOV.U32 R4, RZ, RZ, R6 ;  /* 0x000000ffff044224 */ /* 0x002fe200078e0006 */
[----:B------:R-:W-:Y:S02]  /*14e40*/  @P4 MOV R5, R7 ;  /* 0x0000000700054202 */ /* 0x000fe40000000f00 */
[----:B------:R-:W-:-:S03]  /*14e50*/  ISETP.GT.AND P0, PT, R14, 0xc8, PT ;  /* 0x000000c80e00780c */ /* 0x000fc60003f04270 */
[----:B------:R1:W-:Y:S01]  /*14e60*/  @P4 STG.E.U16 desc[UR20][R4.64+0xf0], R150 ;  /* 0x0000f09604004986 */ /* 0x0003e2000c101514 */
[----:B------:R-:W-:-:S03]  /*14e70*/  F2FP.F16.F32.PACK_AB R25, RZ, R25 ;  /* 0x00000019ff19723e */ /* 0x000fc600000000ff */
[----:B------:R2:W-:Y:S04]  /*14e80*/  @P1 STG.E.U16 desc[UR20][R6.64+0xf2], R151 ;  /* 0x0000f29706001986 */ /* 0x0005e8000c101514 */
[----:B------:R-:W-:Y:S01]  /*14e90*/  @P3 STG.E.U16 desc[UR20][R2.64], R24 ;  /* 0x0000001802003986 */ /* 0x000fe2000c101514 */
[----:B------:R-:W-:Y:S01]  /*14ea0*/  ISETP.GT.AND P3, PT, R0, RZ, P0 ;  /* 0x000000ff0000720c */ /* 0x000fe20000764270 */
[----:B------:R-:W-:Y:S01]  /*14eb0*/  FMUL R26, R26, UR11 ;  /* 0x0000000b1a1a7c20 */ /* 0x000fe20008400000 */
[----:B-1----:R-:W-:Y:S01]  /*14ec0*/  IADD3 R4, P1, R2, UR9, RZ ;  /* 0x0000000902047c10 */ /* 0x002fe2000ff3e0ff */
[----:B------:R-:W-:Y:S01]  /*14ed0*/  @P5 STG.E.U16 desc[UR20][R2.64+0x2], R25 ;  /* 0x0000021902005986 */ /* 0x000fe2000c101514 */
[C---:B------:R-:W-:Y:S02]  /*14ee0*/  ISETP.GT.AND P6, PT, R0.reuse, 0x1, P0 ;  /* 0x000000010000780c */ /* 0x040fe400007c4270 */
[----:B------:R-:W-:Y:S01]  /*14ef0*/  ISETP.GT.AND P5, PT, R0, 0x8, P2 ;  /* 0x000000080000780c */ /* 0x000fe200017a4270 */
[----:B------:R-:W-:Y:S01]  /*14f00*/  FMUL R27, R27, UR11 ;  /* 0x0000000b1b1b7c20 */ /* 0x000fe20008400000 */
[----:B------:R-:W-:-:S02]  /*14f10*/  F2FP.F16.F32.PACK_AB R26, RZ, R26 ;  /* 0x0000001aff1a723e */ /* 0x000fc400000000ff */
[----:B------:R-:W-:Y:S02]  /*14f20*/  IADD3.X R5, R3, UR8, RZ, P1, !PT ;  /* 0x0000000803057c10 */ /* 0x000fe40008ffe4ff */
[----:B------:R-:W-:Y:S01]  /*14f30*/  ISETP.GT.AND P4, PT, R0, 0x9, P2 ;  /* 0x000000090000780c */ /* 0x000fe20001784270 */
[----:B------:R-:W-:Y:S01]  /*14f40*/  FMUL R28, R28, UR11 ;  /* 0x0000000b1c1c7c20 */ /* 0x000fe20008400000 */
[----:B------:R-:W-:Y:S01]  /*14f50*/  FMUL R29, R29, UR11 ;  /* 0x0000000b1d1d7c20 */ /* 0x000fe20008400000 */
[----:B------:R-:W-:Y:S01]  /*14f60*/  @P3 STG.E.U16 desc[UR20][R4.64], R26 ;  /* 0x0000001a04003986 */ /* 0x000fe2000c101514 */
[----:B------:R-:W-:Y:S02]  /*14f70*/  F2FP.F16.F32.PACK_AB R27, RZ, R27 ;  /* 0x0000001bff1b723e */ /* 0x000fe400000000ff */
[----:B------:R-:W-:Y:S02]  /*14f80*/  ISETP.GT.AND P3, PT, R0, 0x8, P0 ;  /* 0x000000080000780c */ /* 0x000fe40000764270 */
[----:B------:R-:W-:Y:S01]  /*14f90*/  F2FP.F16.F32.PACK_AB R28, RZ, R28 ;  /* 0x0000001cff1c723e */ /* 0x000fe200000000ff */
[----:B------:R-:W-:Y:S01]  /*14fa0*/  FMUL R30, R30, UR11 ;  /* 0x0000000b1e1e7c20 */ /* 0x000fe20008400000 */
[----:B------:R-:W-:Y:S01]  /*14fb0*/  F2FP.F16.F32.PACK_AB R29, RZ, R29 ;  /* 0x0000001dff1d723e */ /* 0x000fe200000000ff */
[----:B------:R-:W-:Y:S01]  /*14fc0*/  @P6 STG.E.U16 desc[UR20][R4.64+0x2], R27 ;  /* 0x0000021b04006986 */ /* 0x000fe2000c101514 */
[----:B------:R-:W-:-:S03]  /*14fd0*/  ISETP.GT.AND P6, PT, R0, 0x9, P0 ;  /* 0x000000090000780c */ /* 0x000fc600007c4270 */
[----:B------:R-:W-:Y:S01]  /*14fe0*/  @P5 STG.E.U16 desc[UR20][R2.64+0x10], R28 ;  /* 0x0000101c02005986 */ /* 0x000fe2000c101514 */
[C---:B------:R-:W-:Y:S01]  /*14ff0*/  ISETP.GT.AND P5, PT, R0.reuse, 0x10, P2 ;  /* 0x000000100000780c */ /* 0x040fe200017a4270 */
[----:B------:R-:W-:Y:S01]  /*15000*/  FMUL R31, R31, UR11 ;  /* 0x0000000b1f1f7c20 */ /* 0x000fe20008400000 */
[----:B------:R-:W-:Y:S01]  /*15010*/  F2FP.F16.F32.PACK_AB R30, RZ, R30 ;  /* 0x0000001eff1e723e */ /* 0x000fe200000000ff */
[----:B------:R-:W-:Y:S01]  /*15020*/  @P4 STG.E.U16 desc[UR20][R2.64+0x12], R29 ;  /* 0x0000121d02004986 */ /* 0x000fe2000c101514 */
[----:B------:R-:W-:Y:S01]  /*15030*/  ISETP.GT.AND P4, PT, R0, 0x11, P2 ;  /* 0x000000110000780c */ /* 0x000fe20001784270 */
[----:B------:R-:W-:Y:S01]  /*15040*/  FMUL R32, R32, UR11 ;  /* 0x0000000b20207c20 */ /* 0x000fe20008400000 */
[----:B------:R-:W-:Y:S01]  /*15050*/  FMUL R33, R33, UR11 ;  /* 0x0000000b21217c20 */ /* 0x000fe20008400000 */
[----:B------:R-:W-:Y:S01]  /*15060*/  @P3 STG.E.U16 desc[UR20][R4.64+0x10], R30 ;  /* 0x0000101e04003986 */ /* 0x000fe2000c101514 */
[----:B------:R-:W-:Y:S02]  /*15070*/  F2FP.F16.F32.PACK_AB R31, RZ, R31 ;  /* 0x0000001fff1f723e */ /* 0x000fe400000000ff */
[----:B------:R-:W-:-:S02]  /*15080*/  ISETP.GT.AND P3, PT, R0, 0x10, P0 ;  /* 0x000000100000780c */ /* 0x000fc40000764270 */
[----:B------:R-:W-:Y:S01]  /*15090*/  F2FP.F16.F32.PACK_AB R32, RZ, R32 ;  /* 0x00000020ff20723e */ /* 0x000fe200000000ff */
[----:B------:R-:W-:Y:S01]  /*150a0*/  FMUL R34, R34, UR11 ;  /* 0x0000000b22227c20 */ /* 0x000fe20008400000 */
[----:B------:R-:W-:Y:S01]  /*150b0*/  F2FP.F16.F32.PACK_AB R33, RZ, R33 ;  /* 0x00000021ff21723e */ /* 0x000fe200000000ff */
[----:B------:R-:W-:Y:S01]  /*150c0*/  @P6 STG.E.U16 desc[UR20][R4.64+0x12], R31 ;  /* 0x0000121f04006986 */ /* 0x000fe2000c101514 */
[----:B------:R-:W-:-:S03]  /*150d0*/  ISETP.GT.AND P6, PT, R0, 0x11, P0 ;  /* 0x000000110000780c */ /* 0x000fc600007c4270 */
[----:B------:R-:W-:Y:S01]  /*150e0*/  @P5 STG.E.U16 desc[UR20][R2.64+0x20], R32 ;  /* 0x0000202002005986 */ /* 0x000fe2000c101514 */
[----:B------:R-:W-:-:S03]  /*150f0*/  F2FP.F16.F32.PACK_AB R34, RZ, R34 ;  /* 0x00000022ff22723e */ /* 0x000fc600000000ff */
[----:B------:R-:W-:Y:S01]  /*15100*/  @P4 STG.E.U16 desc[UR20][R2.64+0x22], R33 ;  /* 0x0000222102004986 */ /* 0x000fe2000c101514 */
[C---:B------:R-:W-:Y:S01]  /*15110*/  ISETP.GT.AND P4, PT, R0.reuse, 0x18, P2 ;  /* 0x000000180000780c */ /* 0x040fe20001784270 */
[----:B------:R-:W-:Y:S01]  /*15120*/  FMUL R35, R35, UR11 ;  /* 0x0000000b23237c20 */ /* 0x000fe20008400000 */
[----:B------:R-:W-:Y:S01]  /*15130*/  ISETP.GT.AND P5, PT, R0, 0x19, P2 ;  /* 0x000000190000780c */ /* 0x000fe200017a4270 */
[----:B------:R-:W-:Y:S01]  /*15140*/  FMUL R36, R36, UR11 ;  /* 0x0000000b24247c20 */ /* 0x000fe20008400000 */
[----:B------:R-:W-:Y:S01]  /*15150*/  FMUL R37, R37, UR11 ;  /* 0x0000000b25257c20 */ /* 0x000fe20008400000 */
[----:B------:R-:W-:Y:S01]  /*15160*/  @P3 STG.E.U16 desc[UR20][R4.64+0x20], R34 ;  /* 0x0000202204003986 */ /* 0x000fe2000c101514 */
[----:B------:R-:W-:Y:S02]  /*15170*/  ISETP.GT.AND P3, PT, R0, 0x18, P0 ;  /* 0x000000180000780c */ /* 0x000fe40000764270 */
[----:B------:R-:W-:Y:S01]  /*15180*/  F2FP.F16.F32.PACK_AB R35, RZ, R35 ;  /* 0x00000023ff23723e */ /* 0x000fe200000000ff */
[----:B------:R-:W-:Y:S01]  /*15190*/  FMUL R38, R38, UR11 ;  /* 0x0000000b26267c20 */ /* 0x000fe20008400000 */
[----:B------:R-:W-:-:S02]  /*151a0*/  F2FP.F16.F32.PACK_AB R36, RZ, R36 ;  /* 0x00000024ff24723e */ /* 0x000fc400000000ff */
[----:B------:R-:W-:Y:S01]  /*151b0*/  F2FP.F16.F32.PACK_AB R37, RZ, R37 ;  /* 0x00000025ff25723e */ /* 0x000fe200000000ff */
[----:B------:R-:W-:Y:S01]  /*151c0*/  @P6 STG.E.U16 desc[UR20][R4.64+0x22], R35 ;  /* 0x0000222304006986 */ /* 0x000fe2000c101514 */
[----:B------:R-:W-:-:S03]  /*151d0*/  F2FP.F16.F32.PACK_AB R38, RZ, R38 ;  /* 0x00000026ff26723e */ /* 0x000fc600000000ff */
[----:B------:R-:W-:Y:S01]  /*151e0*/  @P4 STG.E.U16 desc[UR20][R2.64+0x30], R36 ;  /* 0x0000302402004986 */ /* 0x000fe2000c101514 */
[C---:B------:R-:W-:Y:S02]  /*151f0*/  ISETP.GT.AND P4, PT, R0.reuse, 0x19, P0 ;  /* 0x000000190000780c */ /* 0x040fe40000784270 */
[C---:B------:R-:W-:Y:S01]  /*15200*/  ISETP.GT.AND P6, PT, R0.reuse, 0x20, P2 ;  /* 0x000000200000780c */ /* 0x040fe200017c4270 */
[----:B------:R-:W-:Y:S01]  /*15210*/  @P5 STG.E.U16 desc[UR20][R2.64+0x32], R37 ;  /* 0x0000322502005986 */ /* 0x000fe2000c101514 */
[----:B------:R-:W-:Y:S01]  /*15220*/  ISETP.GT.AND P5, PT, R0, 0x21, P2 ;  /* 0x000000210000780c */ /* 0x000fe200017a4270 */
[----:B------:R-:W-:Y:S01]  /*15230*/  FMUL R39, R39, UR11 ;  /* 0x0000000b27277c20 */ /* 0x000fe20008400000 */
[----:B------:R-:W-:Y:S01]  /*15240*/  FMUL R40, R40, UR11 ;  /* 0x0000000b28287c20 */ /* 0x000fe20008400000 */
[----:B------:R-:W-:Y:S01]  /*15250*/  FMUL R41, R41, UR11 ;  /* 0x0000000b29297c20 */ /* 0x000fe20008400000 */
[----:B------:R-:W-:Y:S01]  /*15260*/  @P3 STG.E.U16 desc[UR20][R4.64+0x30], R38 ;  /* 0x0000302604003986 */ /* 0x000fe2000c101514 */
[----:B------:R-:W-:Y:S01]  /*15270*/  ISETP.GT.AND P3, PT, R0, 0x20, P0 ;  /* 0x000000200000780c */ /* 0x000fe20000764270 */
[----:B------:R-:W-:Y:S01]  /*15280*/  FMUL R42, R42, UR11 ;  /* 0x0000000b2a2a7c20 */ /* 0x000fe20008400000 */
[----:B------:R-:W-:-:S02]  /*15290*/  F2FP.F16.F32.PACK_AB R39, RZ, R39 ;  /* 0x00000027ff27723e */ /* 0x000fc400000000ff */
[----:B------:R-:W-:Y:S02]  /*152a0*/  F2FP.F16.F32.PACK_AB R40, RZ, R40 ;  /* 0x00000028ff28723e */ /* 0x000fe400000000ff */
[----:B------:R-:W-:Y:S01]  /*152b0*/  F2FP.F16.F32.PACK_AB R41, RZ, R41 ;  /* 0x00000029ff29723e */ /* 0x000fe200000000ff */
[----:B------:R-:W-:Y:S01]  /*152c0*/  @P4 STG.E.U16 desc[UR20][R4.64+0x32], R39 ;  /* 0x0000322704004986 */ /* 0x000fe2000c101514 */
[----:B------:R-:W-:Y:S02]  /*152d0*/  F2FP.F16.F32.PACK_AB R42, RZ, R42 ;  /* 0x0000002aff2a723e */ /* 0x000fe400000000ff */
        /* <DEDUP_REMOVED lines=31> */
[----:B------:R-:W-:-:S03]  /*154d0*/  F2FP.F16.F32.PACK_AB R50, RZ, R50 ;  /* 0x00000032ff32723e */ /* 0x000fc600000000ff */
[----:B------:R-:W-:Y:S01]  /*154e0*/  @P6 STG.E.U16 desc[UR20][R2.64+0x60], R48 ;  /* 0x0000603002006986 */ /* 0x000fe2000c101514 */
[----:B--2---:R-:W-:-:S03]  /*154f0*/  IADD3.X R7, R3, UR8, RZ, P1, !PT ;  /* 0x0000000803077c10 */ /* 0x004fc60008ffe4ff */
[----:B------:R-:W-:Y:S01]  /*15500*/  @P5 STG.E.U16 desc[UR20][R2.64+0x62], R49 ;  /* 0x0000623102005986 */ /* 0x000fe2000c101514 */
[C---:B------:R-:W-:Y:S02]  /*15510*/  ISETP.GT.AND P5, PT, R0.reuse, 0x31, P0 ;  /* 0x000000310000780c */ /* 0x040fe400007a4270 */
[C---:B------:R-:W-:Y:S01]  /*15520*/  ISETP.GT.AND P1, PT, R0.reuse, 0x38, P0 ;  /* 0x000000380000780c */ /* 0x040fe20000724270 */
[----:B------:R1:W-:Y:S01]  /*15530*/  @P3 STG.E.U16 desc[UR20][R4.64+0x60], R50 ;  /* 0x0000603204003986 */ /* 0x0003e2000c101514 */
[C---:B------:R-:W-:Y:S02]  /*15540*/  ISETP.GT.AND P3, PT, R0.reuse, 0x39, P0 ;  /* 0x000000390000780c */ /* 0x040fe40000764270 */
[C---:B------:R-:W-:Y:S01]  /*15550*/  ISETP.GT.AND P6, PT, R0.reuse, 0x38, P2 ;  /* 0x000000380000780c */ /* 0x040fe200017c4270 */
[----:B------:R-:W-:Y:S01]  /*15560*/  FMUL R51, R51, UR11 ;  /* 0x0000000b33337c20 */ /* 0x000fe20008400000 */
[----:B------:R-:W-:Y:S01]  /*15570*/  ISETP.GT.AND P4, PT, R0, 0x39, P2 ;  /* 0x000000390000780c */ /* 0x000fe20001784270 */
[----:B------:R-:W-:Y:S01]  /*15580*/  FMUL R52, R52, UR11 ;  /* 0x0000000b34347c20 */ /* 0x000fe20008400000 */
[----:B------:R-:W-:Y:S01]  /*15590*/  FMUL R53, R53, UR11 ;  /* 0x0000000b35357c20 */ /* 0x000fe20008400000 */
[----:B------:R-:W-:Y:S01]  /*155a0*/  FMUL R54, R54, UR11 ;  /* 0x0000000b36367c20 */ /* 0x000fe20008400000 */
[----:B------:R-:W-:Y:S01]  /*155b0*/  FMUL R55, R55, UR11 ;  /* 0x0000000b37377c20 */ /* 0x000fe20008400000 */
[----:B------:R-:W-:Y:S01]  /*155c0*/  F2FP.F16.F32.PACK_AB R51, RZ, R51 ;  /* 0x00000033ff33723e */ /* 0x000fe200000000ff */
[----:B------:R-:W-:Y:S01]  /*155d0*/  @P5 IMAD.MOV.U32 R6, RZ, RZ, R4 ;  /* 0x000000ffff065224 */ /* 0x000fe200078e0004 */
[----:B------:R-:W-:Y:S01]  /*155e0*/  F2FP.F16.F32.PACK_AB R52, RZ, R52 ;  /* 0x00000034ff34723e */ /* 0x000fe200000000ff */
[----:B-1----:R-:W-:Y:S01]  /*155f0*/  @P1 IMAD.MOV.U32 R5, RZ, RZ, R7 ;  /* 0x000000ffff051224 */ /* 0x002fe200078e0007 */
[----:B------:R-:W-:Y:S01]  /*15600*/  F2FP.F16.F32.PACK_AB R53, RZ, R53 ;  /* 0x00000035ff35723e */ /* 0x000fe200000000ff */
[----:B------:R-:W-:Y:S01]  /*15610*/  VIADD R8, R2, UR9 ;  /* 0x0000000902087c36 */ /* 0x000fe20008000000 */
[----:B------:R-:W-:-:S02]  /*15620*/  F2FP.F16.F32.PACK_AB R54, RZ, R54 ;  /* 0x00000036ff36723e */ /* 0x000fc400000000ff */
[----:B------:R-:W-:Y:S01]  /*15630*/  IADD3 R4, R2, UR9, RZ ;  /* 0x0000000902047c10 */ /* 0x000fe2000fffe0ff */
[----:B------:R-:W-:Y:S01]  /*15640*/  @P5 STG.E.U16 desc[UR20][R6.64+0x62], R51 ;  /* 0x0000623306005986 */ /* 0x000fe2000c101514 */
[----:B------:R-:W-:Y:S02]  /*15650*/  F2FP.F16.F32.PACK_AB R55, RZ, R55 ;  /* 0x00000037ff37723e */ /* 0x000fe400000000ff */
[----:B------:R-:W-:Y:S01]  /*15660*/  @P3 MOV R9, R7 ;  /* 0x0000000700093202 */ /* 0x000fe20000000f00 */
[----:B------:R-:W-:Y:S04]  /*15670*/  @P6 STG.E.U16 desc[UR20][R2.64+0x70], R52 ;  /* 0x0000703402006986 */ /* 0x000fe8000c101514 */
[----:B------:R-:W-:Y:S04]  /*15680*/  @P4 STG.E.U16 desc[UR20][R2.64+0x72], R53 ;  /* 0x0000723502004986 */ /* 0x000fe8000c101514 */
[----:B------:R1:W-:Y:S01]  /*15690*/  @P1 STG.E.U16 desc[UR20][R4.64+0x70], R54 ;  /* 0x0000703604001986 */ /* 0x0003e2000c101514 */
[----:B------:R-:W-:-:S03]  /*156a0*/  ISETP.GT.AND P1, PT, R0, 0x40, P0 ;  /* 0x000000400000780c */ /* 0x000fc60000724270 */
[----:B------:R2:W-:Y:S01]  /*156b0*/  @P3 STG.E.U16 desc[UR20][R8.64+0x72], R55 ;  /* 0x0000723708003986 */ /* 0x0005e2000c101514 */
[C---:B------:R-:W-:Y:S02]  /*156c0*/  ISETP.GT.AND P3, PT, R0.reuse, 0x41, P0 ;  /* 0x000000410000780c */ /* 0x040fe40000764270 */
[C---:B------:R-:W-:Y:S02]  /*156d0*/  ISETP.GT.AND P4, PT, R0.reuse, 0x40, P2 ;  /* 0x000000400000780c */ /* 0x040fe40001784270 */
[----:B------:R-:W-:Y:S01]  /*156e0*/  ISETP.GT.AND P5, PT, R0, 0x41, P2 ;  /* 0x000000410000780c */ /* 0x000fe200017a4270 */
[----:B------:R-:W-:Y:S01]  /*156f0*/  FMUL R56, R56, UR11 ;  /* 0x0000000b38387c20 */ /* 0x000fe20008400000 */
[----:B------:R-:W-:Y:S01]  /*15700*/  FMUL R57, R57, UR11 ;  /* 0x0000000b39397c20 */ /* 0x000fe20008400000 */
[----:B------:R-:W-:Y:S01]  /*15710*/  FMUL R58, R58, UR11 ;  /* 0x0000000b3a3a7c20 */ /* 0x000fe20008400000 */
[----:B------:R-:W-:Y:S02]  /*15720*/  FMUL R59, R59, UR11 ;  /* 0x0000000b3b3b7c20 */ /* 0x000fe40008400000 */
[----:B------:R-:W-:Y:S01]  /*15730*/  F2FP.F16.F32.PACK_AB R56, RZ, R56 ;  /* 0x00000038ff38723e */ /* 0x000fe200000000ff */
[--C-:B-1----:R-:W-:Y:S01]  /*15740*/  @P1 IMAD.MOV.U32 R5, RZ, RZ, R7.reuse ;  /* 0x000000ffff051224 */ /* 0x102fe200078e0007 */
[----:B------:R-:W-:Y:S01]  /*15750*/  F2FP.F16.F32.PACK_AB R57, RZ, R57 ;  /* 0x00000039ff39723e */ /* 0x000fe200000000ff */
[----:B--2---:R-:W-:Y:S01]  /*15760*/  @P3 IMAD.MOV.U32 R9, RZ, RZ, R7 ;  /* 0x000000ffff093224 */ /* 0x004fe200078e0007 */
[----:B------:R-:W-:-:S02]  /*15770*/  F2FP.F16.F32.PACK_AB R58, RZ, R58 ;  /* 0x0000003aff3a723e */ /* 0x000fc400000000ff */
[----:B------:R-:W-:Y:S01]  /*15780*/  F2FP.F16.F32.PACK_AB R59, RZ, R59 ;  /* 0x0000003bff3b723e */ /* 0x000fe200000000ff */
[----:B------:R-:W-:Y:S04]  /*15790*/  @P4 STG.E.U16 desc[UR20][R2.64+0x80], R56 ;  /* 0x0000803802004986 */ /* 0x000fe8000c101514 */
[----:B------:R-:W-:Y:S04]  /*157a0*/  @P5 STG.E.U16 desc[UR20][R2.64+0x82], R57 ;  /* 0x0000823902005986 */ /* 0x000fe8000c101514 */
[----:B------:R-:W-:Y:S01]  /*157b0*/  @P1 STG.E.U16 desc[UR20][R4.64+0x80], R58 ;  /* 0x0000803a04001986 */ /* 0x000fe2000c101514 */
        /* <DEDUP_REMOVED lines=9> */
[----:B------:R-:W-:-:S02]  /*15850*/  F2FP.F16.F32.PACK_AB R60, RZ, R60 ;  /* 0x0000003cff3c723e */ /* 0x000fc400000000ff */
[----:B------:R-:W-:Y:S01]  /*15860*/  F2FP.F16.F32.PACK_AB R61, RZ, R61 ;  /* 0x0000003dff3d723e */ /* 0x000fe200000000ff */
[----:B-1----:R-:W-:Y:S01]  /*15870*/  @P3 IMAD.MOV.U32 R9, RZ, RZ, R7 ;  /* 0x000000ffff093224 */ /* 0x002fe200078e0007 */
[----:B------:R-:W-:Y:S02]  /*15880*/  F2FP.F16.F32.PACK_AB R62, RZ, R62 ;  /* 0x0000003eff3e723e */ /* 0x000fe400000000ff */
[----:B------:R-:W-:Y:S02]  /*15890*/  @P1 MOV R5, R7 ;  /* 0x0000000700051202 */ /* 0x000fe40000000f00 */
[----:B------:R-:W-:Y:S01]  /*158a0*/  F2FP.F16.F32.PACK_AB R63, RZ, R63 ;  /* 0x0000003fff3f723e */ /* 0x000fe200000000ff */
[----:B------:R-:W-:Y:S01]  /*158b0*/  @P4 STG.E.U16 desc[UR20][R2.64+0x90], R60 ;  /* 0x0000903c02004986 */ /* 0x000fe2000c101514 */
[----:B------:R-:W-:-:S03]  /*158c0*/  ISETP.GT.AND P4, PT, R0, 0x50, P2 ;  /* 0x000000500000780c */ /* 0x000fc60001784270 */
[----:B------:R-:W-:Y:S01]  /*158d0*/  @P5 STG.E.U16 desc[UR20][R2.64+0x92], R61 ;  /* 0x0000923d02005986 */ /* 0x000fe2000c101514 */
[----:B------:R-:W-:-:S03]  /*158e0*/  FMUL R64, R64, UR11 ;  /* 0x0000000b40407c20 */ /* 0x000fc60008400000 */
[----:B------:R1:W-:Y:S01]  /*158f0*/  @P1 STG.E.U16 desc[UR20][R4.64+0x90], R62 ;  /* 0x0000903e04001986 */ /* 0x0003e2000c101514 */
[----:B------:R-:W-:-:S03]  /*15900*/  ISETP.GT.AND P1, PT, R0, 0x50, P0 ;  /* 0x000000500000780c */ /* 0x000fc60000724270 */
[----:B------:R2:W-:Y:S01]  /*15910*/  @P3 STG.E.U16 desc[UR20][R8.64+0x92], R63 ;  /* 0x0000923f08003986 */ /* 0x0005e2000c101514 */
        /* <DEDUP_REMOVED lines=8> */
[----:B------:R-:W-:Y:S01]  /*159a0*/  ISETP.GT.AND P4, PT, R0, 0x58, P2 ;  /* 0x000000580000780c */ /* 0x000fe20001784270 */
[----:B-1----:R-:W-:Y:S01]  /*159b0*/  @P1 IMAD.MOV.U32 R5, RZ, RZ, R7 ;  /* 0x000000ffff051224 */ /* 0x002fe200078e0007 */
[----:B------:R-:W-:Y:S01]  /*159c0*/  F2FP.F16.F32.PACK_AB R66, RZ, R66 ;  /* 0x00000042ff42723e */ /* 0x000fe200000000ff */
[----:B------:R-:W-:Y:S01]  /*159d0*/  FMUL R68, R68, UR11 ;  /* 0x0000000b44447c20 */ /* 0x000fe20008400000 */
[----:B------:R-:W-:-:S02]  /*159e0*/  F2FP.F16.F32.PACK_AB R67, RZ, R67 ;  /* 0x00000043ff43723e */ /* 0x000fc400000000ff */
[----:B--2---:R-:W-:Y:S01]  /*159f0*/  @P3 MOV R9, R7 ;  /* 0x0000000700093202 */ /* 0x004fe20000000f00 */
[----:B------:R-:W-:Y:S01]  /*15a00*/  @P5 STG.E.U16 desc[UR20][R2.64+0xa2], R65 ;  /* 0x0000a24102005986 */ /* 0x000fe2000c101514 */
[----:B------:R-:W-:-:S03]  /*15a10*/  F2FP.F16.F32.PACK_AB R68, RZ, R68 ;  /* 0x00000044ff44723e */ /* 0x000fc600000000ff */
[----:B------:R1:W-:Y:S01]  /*15a20*/  @P1 STG.E.U16 desc[UR20][R4.64+0xa0], R66 ;  /* 0x0000a04204001986 */ /* 0x0003e2000c101514 */
[----:B------:R-:W-:-:S03]  /*15a30*/  ISETP.GT.AND P1, PT, R0, 0x58, P0 ;  /* 0x000000580000780c */ /* 0x000fc60000724270 */
[----:B------:R2:W-:Y:S01]  /*15a40*/  @P3 STG.E.U16 desc[UR20][R8.64+0xa2], R67 ;  /* 0x0000a24308003986 */ /* 0x0005e2000c101514 */
[C---:B------:R-:W-:Y:S02]  /*15a50*/  ISETP.GT.AND P3, PT, R0.reuse, 0x59, P0 ;  /* 0x000000590000780c */ /* 0x040fe40000764270 */
[C---:B------:R-:W-:Y:S01]  /*15a60*/  ISETP.GT.AND P5, PT, R0.reuse, 0x59, P2 ;  /* 0x000000590000780c */ /* 0x040fe200017a4270 */
[----:B------:R-:W-:Y:S01]  /*15a70*/  FMUL R69, R69, UR11 ;  /* 0x0000000b45457c20 */ /* 0x000fe20008400000 */
[----:B------:R-:W-:Y:S01]  /*15a80*/  @P4 STG.E.U16 desc[UR20][R2.64+0xb0], R68 ;  /* 0x0000b04402004986 */ /* 0x000fe2000c101514 */
[----:B------:R-:W-:Y:S01]  /*15a90*/  ISETP.GT.AND P4, PT, R0, 0x60, P2 ;  /* 0x000000600000780c */ /* 0x000fe20001784270 */
[----:B------:R-:W-:Y:S01]  /*15aa0*/  FMUL R70, R70, UR11 ;  /* 0x0000000b46467c20 */ /* 0x000fe20008400000 */
[----:B------:R-:W-:Y:S01]  /*15ab0*/  FMUL R71, R71, UR11 ;  /* 0x0000000b47477c20 */ /* 0x000fe20008400000 */
[----:B------:R-:W-:Y:S01]  /*15ac0*/  FMUL R72, R72, UR11 ;  /* 0x0000000b48487c20 */ /* 0x000fe20008400000 */
[----:B------:R-:W-:Y:S01]  /*15ad0*/  F2FP.F16.F32.PACK_AB R69, RZ, R69 ;  /* 0x00000045ff45723e */ /* 0x000fe200000000ff */
[----:B-1----:R-:W-:Y:S01]  /*15ae0*/  @P1 IMAD.MOV.U32 R5, RZ, RZ, R7 ;  /* 0x000000ffff051224 */ /* 0x002fe200078e0007 */
[----:B------:R-:W-:-:S02]  /*15af0*/  F2FP.F16.F32.PACK_AB R70, RZ, R70 ;  /* 0x00000046ff46723e */ /* 0x000fc400000000ff */
[----:B------:R-:W-:Y:S01]  /*15b00*/  F2FP.F16.F32.PACK_AB R71, RZ, R71 ;  /* 0x00000047ff47723e */ /* 0x000fe200000000ff */
[----:B--2---:R-:W-:Y:S01]  /*15b10*/  @P3 IMAD.MOV.U32 R9, RZ, RZ, R7 ;  /* 0x000000ffff093224 */ /* 0x004fe200078e0007 */
[----:B------:R-:W-:Y:S01]  /*15b20*/  F2FP.F16.F32.PACK_AB R72, RZ, R72 ;  /* 0x00000048ff48723e */ /* 0x000fe200000000ff */
[----:B------:R-:W-:Y:S01]  /*15b30*/  @P5 STG.E.U16 desc[UR20][R2.64+0xb2], R69 ;  /* 0x0000b24502005986 */ /* 0x000fe2000c101514 */
[C---:B------:R-:W-:Y:S01]  /*15b40*/  ISETP.GT.AND P5, PT, R0.reuse, 0x61, P2 ;  /* 0x000000610000780c */ /* 0x040fe200017a4270 */
[----:B------:R-:W-:Y:S02]  /*15b50*/  FMUL R73, R73, UR11 ;  /* 0x0000000b49497c20 */ /* 0x000fe40008400000 */
[----:B------:R1:W-:Y:S04]  /*15b60*/  @P1 STG.E.U16 desc[UR20][R4.64+0xb0], R70 ;  /* 0x0000b04604001986 */ /* 0x0003e8000c101514 */
[----:B------:R2:W-:Y:S01]  /*15b70*/  @P3 STG.E.U16 desc[UR20][R8.64+0xb2], R71 ;  /* 0x0000b24708003986 */ /* 0x0005e2000c101514 */
[----:B------:R-:W-:-:S03]  /*15b80*/  ISETP.GT.AND P3, PT, R0, 0x60, P0 ;  /* 0x000000600000780c */ /* 0x000fc60000764270 */
[----:B------:R-:W-:Y:S01]  /*15b90*/  @P4 STG.E.U16 desc[UR20][R2.64+0xc0], R72 ;  /* 0x0000c04802004986 */ /* 0x000fe2000c101514 */
[----:B------:R-:W-:Y:S02]  /*15ba0*/  ISETP.GT.AND P4, PT, R0, 0x61, P0 ;  /* 0x000000610000780c */ /* 0x000fe40000784270 */
[----:B------:R-:W-:Y:S01]  /*15bb0*/  F2FP.F16.F32.PACK_AB R73, RZ, R73 ;  /* 0x00000049ff49723e */ /* 0x000fe200000000ff */
[----:B------:R-:W-:Y:S01]  /*15bc0*/  FMUL R74, R74, UR11 ;  /* 0x0000000b4a4a7c20 */ /* 0x000fe20008400000 */
[----:B------:R-:W-:Y:S01]  /*15bd0*/  FMUL R75, R75, UR11 ;  /* 0x0000000b4b4b7c20 */ /* 0x000fe20008400000 */
[C---:B------:R-:W-:Y:S02]  /*15be0*/  ISETP.GT.AND P1, PT, R0.reuse, 0x69, P2 ;  /* 0x000000690000780c */ /* 0x040fe40001724270 */
[----:B------:R-:W-:Y:S01]  /*15bf0*/  @P5 STG.E.U16 desc[UR20][R2.64+0xc2], R73 ;  /* 0x0000c24902005986 */ /* 0x000fe2000c101514 */
[----:B------:R-:W-:Y:S01]  /*15c00*/  ISETP.GT.AND P5, PT, R0, 0x68, P2 ;  /* 0x000000680000780c */ /* 0x000fe200017a4270 */
[----:B------:R-:W-:Y:S01]  /*15c10*/  FMUL R76, R76, UR11 ;  /* 0x0000000b4c4c7c20 */ /* 0x000fe20008400000 */
[----:B------:R-:W-:-:S02]  /*15c20*/  F2FP.F16.F32.PACK_AB R74, RZ, R74 ;  /* 0x0000004aff4a723e */ /* 0x000fc400000000ff */
[----:B-1----:R-:W-:Y:S01]  /*15c30*/  @P3 MOV R5, R7 ;  /* 0x0000000700053202 */ /* 0x002fe20000000f00 */
[----:B--2---:R-:W-:Y:S01]  /*15c40*/  @P4 IMAD.MOV.U32 R9, RZ, RZ, R7 ;  /* 0x000000ffff094224 */ /* 0x004fe200078e0007 */
[----:B------:R-:W-:Y:S01]  /*15c50*/  F2FP.F16.F32.PACK_AB R75, RZ, R75 ;  /* 0x0000004bff4b723e */ /* 0x000fe200000000ff */
[----:B------:R-:W-:Y:S01]  /*15c60*/  FMUL R77, R77, UR11 ;  /* 0x0000000b4d4d7c20 */ /* 0x000fe20008400000 */
[----:B------:R-:W-:Y:S01]  /*15c70*/  F2FP.F16.F32.PACK_AB R76, RZ, R76 ;  /* 0x0000004cff4c723e */ /* 0x000fe200000000ff */
[----:B------:R1:W-:Y:S01]  /*15c80*/  @P3 STG.E.U16 desc[UR20][R4.64+0xc0], R74 ;  /* 0x0000c04a04003986 */ /* 0x0003e2000c101514 */
[C---:B------:R-:W-:Y:S02]  /*15c90*/  ISETP.GT.AND P3, PT, R0.reuse, 0x68, P0 ;  /* 0x000000680000780c */ /* 0x040fe40000764270 */
[----:B------:R-:W-:Y:S01]  /*15ca0*/  F2FP.F16.F32.PACK_AB R77, RZ, R77 ;  /* 0x0000004dff4d723e */ /* 0x000fe200000000ff */
[----:B------:R2:W-:Y:S01]  /*15cb0*/  @P4 STG.E.U16 desc[UR20][R8.64+0xc2], R75 ;  /* 0x0000c24b08004986 */ /* 0x0005e2000c101514 */
[----:B------:R-:W-:-:S03]  /*15cc0*/  ISETP.GT.AND P4, PT, R0, 0x69, P0 ;  /* 0x000000690000780c */ /* 0x000fc60000784270 */
[----:B------:R-:W-:Y:S01]  /*15cd0*/  @P5 STG.E.U16 desc[UR20][R2.64+0xd0], R76 ;  /* 0x0000d04c02005986 */ /* 0x000fe2000c101514 */
[----:B------:R-:W-:-:S03]  /*15ce0*/  FMUL R78, R78, UR11 ;  /* 0x0000000b4e4e7c20 */ /* 0x000fc60008400000 */
[----:B------:R-:W-:Y:S01]  /*15cf0*/  @P1 STG.E.U16 desc[UR20][R2.64+0xd2], R77 ;  /* 0x0000d24d02001986 */ /* 0x000fe2000c101514 */
[----:B------:R-:W-:Y:S01]  /*15d00*/  ISETP.GT.AND P1, PT, R0, 0x70, P2 ;  /* 0x000000700000780c */ /* 0x000fe20001724270 */
[----:B------:R-:W-:Y:S01]  /*15d10*/  FMUL R79, R79, UR11 ;  /* 0x0000000b4f4f7c20 */ /* 0x000fe20008400000 */
[----:B------:R-:W-:Y:S01]  /*15d20*/  FMUL R80, R80, UR11 ;  /* 0x0000000b50507c20 */ /* 0x000fe20008400000 */
[----:B------:R-:W-:Y:S01]  /*15d30*/  F2FP.F16.F32.PACK_AB R78, RZ, R78 ;  /* 0x0000004eff4e723e */ /* 0x000fe200000000ff */
[----:B-1----:R-:W-:Y:S01]  /*15d40*/  @P3 IMAD.MOV.U32 R5, RZ, RZ, R7 ;  /* 0x000000ffff053224 */ /* 0x002fe200078e0007 */
[----:B--2---:R-:W-:Y:S02]  /*15d50*/  @P4 MOV R9, R7 ;  /* 0x0000000700094202 */ /* 0x004fe40000000f00 */
[----:B------:R-:W-:Y:S02]  /*15d60*/  F2FP.F16.F32.PACK_AB R79, RZ, R79 ;  /* 0x0000004fff4f723e */ /* 0x000fe400000000ff */
[----:B------:R-:W-:Y:S01]  /*15d70*/  F2FP.F16.F32.PACK_AB R80, RZ, R80 ;  /* 0x00000050ff50723e */ /* 0x000fe200000000ff */
[----:B------:R1:W-:Y:S01]  /*15d80*/  @P3 STG.E.U16 desc[UR20][R4.64+0xd0], R78 ;  /* 0x0000d04e04003986 */ /* 0x0003e2000c101514 */
[----:B------:R-:W-:-:S02]  /*15d90*/  ISETP.GT.AND P6, PT, R0, 0x70, P0 ;  /* 0x000000700000780c */ /* 0x000fc400007c4270 */
[C---:B------:R-:W-:Y:S01]  /*15da0*/  ISETP.GT.AND P5, PT, R0.reuse, 0x71, P0 ;  /* 0x000000710000780c */ /* 0x040fe200007a4270 */
        /* <DEDUP_REMOVED lines=9> */
[----:B------:R-:W-:Y:S01]  /*15e40*/  FMUL R84, R84, UR11 ;  /* 0x0000000b54547c20 */ /* 0x000fe20008400000 */
[----:B------:R-:W-:Y:S01]  /*15e50*/  ISETP.GT.AND P0, PT, R0, 0x79, P0 ;  /* 0x000000790000780c */ /* 0x000fe20000704270 */
[----:B------:R-:W-:Y:S01]  /*15e60*/  FMUL R85, R85, UR11 ;  /* 0x0000000b55557c20 */ /* 0x000fe20008400000 */
[----:B------:R-:W-:Y:S01]  /*15e70*/  FMUL R86, R86, UR11 ;  /* 0x0000000b56567c20 */ /* 0x000fe20008400000 */
[----:B------:R-:W-:Y:S01]  /*15e80*/  F2FP.F16.F32.PACK_AB R81, RZ, R81 ;  /* 0x00000051ff51723e */ /* 0x000fe200000000ff */
[--C-:B-1----:R-:W-:Y:S01]  /*15e90*/  @P6 IMAD.MOV.U32 R5, RZ, RZ, R7.reuse ;  /* 0x000000ffff056224 */ /* 0x102fe200078e0007 */
[----:B------:R-:W-:Y:S01]  /*15ea0*/  F2FP.F16.F32.PACK_AB R82, RZ, R82 ;  /* 0x00000052ff52723e */ /* 0x000fe200000000ff */
[----:B--2---:R-:W-:Y:S01]  /*15eb0*/  @P5 IMAD.MOV.U32 R9, RZ, RZ, R7 ;  /* 0x000000ffff095224 */ /* 0x004fe200078e0007 */
[----:B------:R-:W-:Y:S01]  /*15ec0*/  F2FP.F16.F32.PACK_AB R83, RZ, R83 ;  /* 0x00000053ff53723e */ /* 0x000fe200000000ff */
[----:B------:R-:W-:Y:S01]  /*15ed0*/  @P3 IMAD.MOV.U32 R11, RZ, RZ, R3 ;  /* 0x000000ffff0b3224 */ /* 0x000fe200078e0003 */
[----:B------:R-:W-:Y:S01]  /*15ee0*/  @P3 MOV R10, R2 ;  /* 0x00000002000a3202 */ /* 0x000fe20000000f00 */
[----:B------:R-:W-:Y:S01]  /*15ef0*/  @P2 IMAD.MOV.U32 R12, RZ, RZ, R2 ;  /* 0x000000ffff0c2224 */ /* 0x000fe200078e0002 */
[----:B------:R-:W-:Y:S01]  /*15f00*/  F2FP.F16.F32.PACK_AB R84, RZ, R84 ;  /* 0x00000054ff54723e */ /* 0x000fe200000000ff */
[----:B------:R-:W-:Y:S01]  /*15f10*/  VIADD R14, R2, UR9 ;  /* 0x00000009020e7c36 */ /* 0x000fe20008000000 */
[----:B------:R-:W-:Y:S01]  /*15f20*/  @P2 MOV R13, R3 ;  /* 0x00000003000d2202 */ /* 0x000fe20000000f00 */
[----:B------:R3:W-:Y:S01]  /*15f30*/  @P1 STG.E.U16 desc[UR20][R2.64+0xe2], R81 ;  /* 0x0000e25102001986 */ /* 0x0007e2000c101514 */
[----:B------:R-:W-:-:S02]  /*15f40*/  F2FP.F16.F32.PACK_AB R85, RZ, R85 ;  /* 0x00000055ff55723e */ /* 0x000fc400000000ff */
[----:B------:R-:W-:Y:S01]  /*15f50*/  F2FP.F16.F32.PACK_AB R86, RZ, R86 ;  /* 0x00000056ff56723e */ /* 0x000fe200000000ff */
[----:B------:R3:W-:Y:S01]  /*15f60*/  @P6 STG.E.U16 desc[UR20][R4.64+0xe0], R82 ;  /* 0x0000e05204006986 */ /* 0x0007e2000c101514 */
[----:B------:R-:W-:-:S03]  /*15f70*/  @P4 MOV R15, R7 ;  /* 0x00000007000f4202 */ /* 0x000fc60000000f00 */
[----:B------:R3:W-:Y:S01]  /*15f80*/  @P5 STG.E.U16 desc[UR20][R8.64+0xe2], R83 ;  /* 0x0000e25308005986 */ /* 0x0007e2000c101514 */
[----:B------:R-:W-:-:S03]  /*15f90*/  VIADD R16, R2, UR9 ;  /* 0x0000000902107c36 */ /* 0x000fc60008000000 */
[----:B------:R3:W-:Y:S04]  /*15fa0*/  @P3 STG.E.U16 desc[UR20][R10.64+0xf0], R84 ;  /* 0x0000f0540a003986 */ /* 0x0007e8000c101514 */
[----:B------:R3:W-:Y:S01]  /*15fb0*/  @P2 STG.E.U16 desc[UR20][R12.64+0xf2], R85 ;  /* 0x0000f2550c002986 */ /* 0x0007e2000c101514 */
[----:B------:R-:W-:-:S03]  /*15fc0*/  FMUL R87, R87, UR11 ;  /* 0x0000000b57577c20 */ /* 0x000fc60008400000 */
[----:B------:R3:W-:Y:S01]  /*15fd0*/  @P4 STG.E.U16 desc[UR20][R14.64+0xf0], R86 ;  /* 0x0000f0560e004986 */ /* 0x0007e2000c101514 */
[----:B------:R-:W-:Y:S05]  /*15fe0*/  @!P0 EXIT ;  /* 0x000000000000894d */ /* 0x000fea0003800000 */
[----:B------:R-:W-:Y:S01]  /*15ff0*/  F2FP.F16.F32.PACK_AB R87, RZ, R87 ;  /* 0x00000057ff57723e */ /* 0x000fe200000000ff */
[----:B------:R-:W-:-:S05]  /*16000*/  IMAD.MOV.U32 R17, RZ, RZ, R7 ;  /* 0x000000ffff117224 */ /* 0x000fca00078e0007 */
[----:B------:R-:W-:Y:S01]  /*16010*/  STG.E.U16 desc[UR20][R16.64+0xf2], R87 ;  /* 0x0000f25710007986 */ /* 0x000fe2000c101514 */
[----:B------:R-:W-:Y:S05]  /*16020*/  EXIT ;  /* 0x000000000000794d */ /* 0x000fea0003800000 */
.L_x_9:
[----:B------:R-:W-:-:S13]  /*16030*/  ISETP.NE.AND P0, PT, RZ, UR7, PT ;  /* 0x00000007ff007c0c */ /* 0x000fda000bf05270 */
[----:B------:R-:W-:Y:S05]  /*16040*/  @P0 EXIT ;  /* 0x000000000000094d */ /* 0x000fea0003800000 */
[----:B------:R-:W-:-:S13]  /*16050*/  ELECT P0, URZ, PT ;  /* 0x00000000003f782f */ /* 0x000fda0003800000 */
[----:B------:R-:W-:Y:S05]  /*16060*/  @!P0 BRA `(.L_x_524) ;  /* 0x0000000400cc8947 */ /* 0x000fea0003800000 */
[----:B------:R-:W-:Y:S01]  /*16070*/  UISETP.GE.AND UP0, UPT, UR5, 0x1, UPT ;  /* 0x000000010500788c */ /* 0x000fe2000bf06270 */
[----:B------:R-:W-:-:S04]  /*16080*/  SHF.R.S32.HI R3, RZ, 0x1f, R4 ;  /* 0x0000001fff037819 */ /* 0x000fc80000011404 */
[----:B------:R-:W-:Y:S02]  /*16090*/  LEA.HI R3, R3, R4, RZ, 0x7 ;  /* 0x0000000403037211 */ /* 0x000fe400078f38ff */
[----:B------:R-:W-:-:S13]  /*160a0*/  PLOP3.LUT P0, PT, PT, PT, UP0, 0x80, 0x0 ;  /* 0x000000000000781c */ /* 0x000fda0003f0f008 */
[----:B------:R-:W-:Y:S05]  /*160b0*/  @!P0 BRA `(.L_x_524) ;  /* 0x0000000400b88947 */ /* 0x000fea0003800000 */
[----:B------:R-:W0:Y:S01]  /*160c0*/  S2R R0, SR_CTAID.X ;  /* 0x0000000000007919 */ /* 0x000e220000002500 */
[----:B------:R-:W-:Y:S01]  /*160d0*/  LOP3.LUT R3, R3, 0xffffff80, RZ, 0xc0, !PT ;  /* 0xffffff8003037812 */ /* 0x000fe200078ec0ff */
[----:B------:R-:W-:Y:S01]  /*160e0*/  UIMAD UR7, UR26, UR27, URZ ;  /* 0x0000001b1a0772a4 */ /* 0x000fe2000f8e023f */
[C---:B------:R-:W-:Y:S01]  /*160f0*/  LOP3.LUT P0, RZ, R4.reuse, 0x1f, RZ, 0xc0, !PT ;  /* 0x0000001f04ff7812 */ /* 0x040fe2000780c0ff */
[----:B------:R-:W1:Y:S01]  /*16100*/  S2R R8, SR_CTAID.Y ;  /* 0x0000000000087919 */ /* 0x000e620000002600 */
[----:B------:R-:W-:Y:S01]  /*16110*/  ULDC UR8, c[0x0][0x384] ;  /* 0x0000e10000087ab9 */ /* 0x000fe20000000800 */
[----:B------:R-:W-:Y:S01]  /*16120*/  IMAD.IADD R3, R4, 0x1, -R3 ;  /* 0x0000000104037824 */ /* 0x000fe200078e0a03 */
[----:B------:R-:W-:Y:S01]  /*16130*/  UIMAD UR7, UR4, UR7, 0x1 ;  /* 0x00000001040774a4 */ /* 0x000fe2000f8e0207 */
[----:B------:R-:W-:Y:S01]  /*16140*/  MOV R9, UR6 ;  /* 0x0000000600097c02 */ /* 0x000fe20008000f00 */
[----:B------:R-:W-:Y:S01]  /*16150*/  ULDC UR9, c[0x0][0x388] ;  /* 0x0000e20000097ab9 */ /* 0x000fe20000000800 */
[----:B------:R-:W-:-:S02]  /*16160*/  MOV R4, 0x1 ;  /* 0x0000000100047802 */ /* 0x000fc40000000f00 */
[----:B------:R-:W-:Y:S02]  /*16170*/  CS2R R6, SRZ ;  /* 0x0000000000067805 */ /* 0x000fe4000001ff00 */
[C---:B------:R-:W-:Y:S01]  /*16180*/  ISETP.NE.AND P1, PT, R3.reuse, RZ, PT ;  /* 0x000000ff0300720c */ /* 0x040fe20003f25270 */
[----:B------:R-:W-:Y:S01]  /*16190*/  IMAD.MOV.U32 R5, RZ, RZ, RZ ;  /* 0x000000ffff057224 */ /* 0x000fe200078e00ff */
[----:B------:R-:W-:Y:S01]  /*161a0*/  ISETP.NE.OR P0, PT, R3, RZ, !P0 ;  /* 0x000000ff0300720c */ /* 0x000fe20004705670 */
[----:B------:R-:W-:Y:S01]  /*161b0*/  IMAD.MOV.U32 R3, RZ, RZ, RZ ;  /* 0x000000ffff037224 */ /* 0x000fe200078e00ff */
[----:B------:R-:W-:Y:S01]  /*161c0*/  MOV R19, UR7 ;  /* 0x0000000700137c02 */ /* 0x000fe20008000f00 */
[----:B0-----:R-:W-:Y:S01]  /*161d0*/  IMAD.SHL.U32 R11, R0, 0x100, RZ ;  /* 0x00000100000b7824 */ /* 0x001fe200078e00ff */
[----:B------:R-:W-:-:S03]  /*161e0*/  LOP3.LUT R0, R9, 0x2, RZ, 0xfc, !PT ;  /* 0x0000000209007812 */ /* 0x000fc600078efcff */
[----:B------:R-:W-:-:S04]  /*161f0*/  IMAD.HI.U32 R2, R11, UR8, RZ ;  /* 0x000000080b027c27 */ /* 0x000fc8000f8e00ff */
[----:B-1----:R-:W-:Y:S01]  /*16200*/  IMAD.SHL.U32 R16, R8, 0x80, RZ ;  /* 0x0000008008107824 */ /* 0x002fe200078e00ff */
[----:B------:R-:W-:-:S07]  /*16210*/  SHF.R.U32.HI R2, RZ, UR9, R2 ;  /* 0x00000009ff027c19 */ /* 0x000fce0008011602 */
.L_x_528:
[----:B------:R-:W0:Y:S01]  /*16220*/  S2R R9, SR_CgaCtaId ;  /* 0x0000000000097919 */ /* 0x000e220000008800 */
[----:B------:R-:W-:-:S04]  /*16230*/  MOV R8, 0x400 ;  /* 0x0000040000087802 */ /* 0x000fc80000000f00 */
[----:B0-----:R-:W-:Y:S02]  /*16240*/  LEA R18, R9, R8, 0x18 ;  /* 0x0000000809127211 */ /* 0x001fe400078ec0ff */
[----:B------:R-:W-:-:S03]  /*16250*/  SHF.L.U32 R8, R4, 0x1f, RZ ;  /* 0x0000001f04087819 */ /* 0x000fc600000006ff */
[----:B------:R-:W-:-:S07]  /*16260*/  IMAD R9, R3, 0x8, R18 ;  /* 0x0000000803097824 */ /* 0x000fce00078e0212 */
.L_x_525:
[----:B0-----:R0:W1:Y:S02]  /*16270*/  SYNCS.PHASECHK.TRANS64.TRYWAIT P2, [R9+URZ+0x30020], R8 ;  /* 0x03002008090075a7 */ /* 0x001064000804017f */
[----:B-1----:R-:W-:Y:S05]  /*16280*/  @!P2 NANOSLEEP.SYNCS 0x989680 ;  /* 0x009896800000a95d */ /* 0x002fea0003900000 */
[----:B------:R-:W1:Y:S02]  /*16290*/  @!P2 SYNCS.PHASECHK.TRANS64 P2, [R9+URZ+0x30020], R8 ;  /* 0x030020080900a5a7 */ /* 0x000e64000804007f */
[----:B-1----:R-:W-:Y:S05]  /*162a0*/  @!P2 BRA `(.L_x_525) ;  /* 0xfffffffc00f0a947 */ /* 0x002fea000383ffff */
[----:B0-----:R-:W0:Y:S02]  /*162b0*/  @!P1 LDC R8, c[0x0][0x500] ;  /* 0x00014000ff089b82 */ /* 0x001e240000000800 */
[----:B0-----:R0:W-:Y:S02]  /*162c0*/  @!P1 SYNCS.ARRIVE.TRANS64 RZ, [R9+URZ+0x30000], R8 ;  /* 0x0300000809ff99a7 */ /* 0x0011e4000800003f */
[----:B0-----:R-:W-:-:S04]  /*162d0*/  PRMT R8, R0, 0x9910, RZ ;  /* 0x0000991000087816 */ /* 0x001fc800000000ff */
[----:B------:R-:W-:-:S13]  /*162e0*/  ISETP.NE.AND P2, PT, R8, 0x2, PT ;  /* 0x000000020800780c */ /* 0x000fda0003f45270 */
[----:B------:R-:W-:Y:S05]  /*162f0*/  @P2 BRA `(.L_x_526) ;  /* 0x0000000000042947 */ /* 0x000fea0003800000 */
[----:B------:R-:W-:Y:S01]  /*16300*/  BPT.TRAP 0x1 ;  /* 0x000000040000795c */ /* 0x000fe20000300000 */
.L_x_526:
[----:B------:R-:W-:Y:S05]  /*16310*/  @P0 BRA `(.L_x_527) ;  /* 0x0000000000040947 */ /* 0x000fea0003800000 */
[----:B------:R-:W-:Y:S01]  /*16320*/  BPT.TRAP 0x1 ;  /* 0x000000040000795c */ /* 0x000fe20000300000 */
.L_x_527:
[----:B------:R-:W0:Y:S01]  /*16330*/  LDC R10, c[0x0][0x380] ;  /* 0x0000e000ff0a7b82 */ /* 0x000e220000000800 */
[----:B------:R-:W-:Y:S01]  /*16340*/  R2UR UR7, R2 ;  /* 0x00000000020772ca */ /* 0x000fe200000e0000 */
[----:B------:R-:W-:Y:S01]  /*16350*/  ULDC UR20, c[0x0][0x38c] ;  /* 0x0000e30000147ab9 */ /* 0x000fe20000000800 */
[----:B------:R-:W-:Y:S01]  /*16360*/  R2UR UR17, R9 ;  /* 0x00000000091172ca */ /* 0x000fe200000e0000 */
[----:B------:R-:W-:Y:S01]  /*16370*/  UISETP.NE.AND UP0, UPT, UR20, 0x1, UPT ;  /* 0x000000011400788c */ /* 0x000fe2000bf05270 */
[C---:B------:R-:W-:Y:S01]  /*16380*/  VIADD R9, R7.reuse, 0x1 ;  /* 0x0000000107097836 */ /* 0x040fe20000000000 */
[----:B------:R-:W-:Y:S01]  /*16390*/  R2UR UR18, R7 ;  /* 0x00000000071272ca */ /* 0x000fe200000e0000 */
[----:B------:R-:W-:Y:S01]  /*163a0*/  VIADD R19, R19, 0xffffffff ;  /* 0xffffffff13137836 */ /* 0x000fe20000000000 */
[----:B------:R-:W1:Y:S01]  /*163b0*/  LDC.64 R12, c[0x0][0x3b8] ;  /* 0x0000ee00ff0c7b82 */ /* 0x000e620000000a00 */
[----:B------:R-:W-:Y:S01]  /*163c0*/  R2UR UR15, R18 ;  /* 0x00000000120f72ca */ /* 0x000fe200000e0000 */
[----:B------:R-:W-:Y:S01]  /*163d0*/  ULDC.64 UR30, c[0x0][0x198] ;  /* 0x00006600001e7ab9 */ /* 0x000fe20000000a00 */
[----:B------:R-:W-:Y:S01]  /*163e0*/  R2UR UR16, R3 ;  /* 0x00000000031072ca */ /* 0x000fe200000e0000 */
[----:B------:R-:W-:Y:S01]  /*163f0*/  UIADD3 UR14, UP1, UR30, 0xf0, URZ ;  /* 0x000000f01e0e7890 */ /* 0x000fe2000ff3e03f */
[----:B------:R-:W-:Y:S01]  /*16400*/  ISETP.GT.AND P5, PT, R19, 0x1, PT ;  /* 0x000000011300780c */ /* 0x000fe20003fa4270 */
[----:B------:R-:W-:-:S02]  /*16410*/  UIADD3 UR30, UP2, UR30, 0x1f0, URZ ;  /* 0x000001f01e1e7890 */ /* 0x000fc4000ff5e03f */
[----:B------:R-:W1:Y:S01]  /*16420*/  LDC.64 R14, c[0x0][0x3d8] ;  /* 0x0000f600ff0e7b82 */ /* 0x000e620000000a00 */
[----:B------:R-:W-:Y:S01]  /*16430*/  @UP0 ULDC.64 UR12, c[0x0][0x390] ;  /* 0x0000e400000c0ab9 */ /* 0x000fe20000000a00 */
[----:B------:R-:W-:Y:S01]  /*16440*/  ULDC.64 UR8, c[0x0][0x3b0] ;  /* 0x0000ec0000087ab9 */ /* 0x000fe20000000a00 */
[----:B------:R-:W-:Y:S01]  /*16450*/  ULDC.64 UR22, c[0x0][0x3d0] ;  /* 0x0000f40000167ab9 */ /* 0x000fe20000000a00 */
[----:B------:R-:W-:Y:S02]  /*16460*/  USHF.L.U32 UR18, UR18, 0x6, URZ ;  /* 0x0000000612127899 */ /* 0x000fe4000800063f */
[----:B------:R-:W-:Y:S01]  /*16470*/  UIADD3 UR17, UR17, 0x30000, URZ ;  /* 0x0003000011117890 */ /* 0x000fe2000fffe03f */
[----:B0-----:R-:W-:Y:S01]  /*16480*/  ISETP.NE.AND P2, PT, R10, 0x1, PT ;  /* 0x000000010a00780c */ /* 0x001fe20003f45270 */
[----:B------:R-:W0:Y:S01]  /*16490*/  LDC R17, c[0x0][0x3c8] ;  /* 0x0000f200ff117b82 */ /* 0x000e220000000800 */
[----:B------:R-:W-:Y:S02]  /*164a0*/  ULEA UR16, UR16, UR15, 0xf ;  /* 0x0000000f10107291 */ /* 0x000fe4000f8e783f */
[----:B------:R-:W-:-:S02]  /*164b0*/  UIADD3.X UR15, URZ, UR31, URZ, UP1, !UPT ;  /* 0x0000001f3f0f7290 */ /* 0x000fc40008ffe43f */
[----:B------:R-:W-:Y:S01]  /*164c0*/  UIADD3.X UR31, URZ, UR31, URZ, UP2, !UPT ;  /* 0x0000001f3f1f7290 */ /* 0x000fe200097fe43f */
[----:B------:R-:W-:Y:S01]  /*164d0*/  UMOV UR28, 0x0 ;  /* 0x00000000001c7882 */ /* 0x000fe20000000000 */
[----:B------:R-:W-:-:S05]  /*164e0*/  UMOV UR29, 0x10000000 ;  /* 0x10000000001d7882 */ /* 0x000fca0000000000 */
[----:B------:R-:W-:Y:S01]  /*164f0*/  @P2 IMAD.U32 R8, RZ, RZ, UR7 ;  /* 0x00000007ff082e24 */ /* 0x000fe2000f8e00ff */
[----:B------:R-:W-:Y:S01]  /*16500*/  R2UR UR7, R11 ;  /* 0x000000000b0772ca */ /* 0x000fe200000e0000 */
[----:B-1----:R-:W-:-:S03]  /*16510*/  IMAD R7, R6, R13, R15 ;  /* 0x0000000d06077224 */ /* 0x002fc600078e020f */
[----:B------:R-:W-:Y:S02]  /*16520*/  @P2 R2UR UR7, R8 ;  /* 0x00000000080722ca */ /* 0x000fe400000e0000 */
[C---:B------:R-:W-:Y:S01]  /*16530*/  LEA R8, R3.reuse, R18, 0xe ;  /* 0x0000001203087211 */ /* 0x040fe200078e70ff */
[----:B------:R-:W-:Y:S01]  /*16540*/  VIADD R3, R3, 0x1 ;  /* 0x0000000103037836 */ /* 0x000fe20000000000 */
[----:B------:R-:W-:Y:S02]  /*16550*/  ISETP.NE.AND P2, PT, R9, UR4, PT ;  /* 0x0000000409007c0c */ /* 0x000fe4000bf45270 */
[----:B------:R-:W-:Y:S01]  /*16560*/  R2UR UR24, R8 ;  /* 0x00000000081872ca */ /* 0x000fe200000e0000 */
[----:B------:R-:W-:Y:S01]  /*16570*/  IMAD R8, R5, R12, R14 ;  /* 0x0000000c05087224 */ /* 0x000fe200078e020e */
[----:B------:R-:W-:-:S04]  /*16580*/  ISETP.NE.AND P4, PT, R3, 0x4, PT ;  /* 0x000000040300780c */ /* 0x000fc80003f85270 */
[----:B------:R-:W-:Y:S01]  /*16590*/  PRMT R7, R8, 0x40, R7 ;  /* 0x0000004008077816 */ /* 0x000fe20000000007 */
[----:B------:R-:W-:Y:S01]  /*165a0*/  UIADD3 UR10, -UR7, URZ, URZ ;  /* 0x0000003f070a7290 */ /* 0x000fe2000fffe13f */
[----:B------:R-:W-:Y:S01]  /*165b0*/  VIADD R8, R5, 0x1 ;  /* 0x0000000105087836 */ /* 0x000fe20000000000 */
[----:B------:R-:W-:Y:S01]  /*165c0*/  UMOV UR21, UR7 ;  /* 0x0000000700157c82 */ /* 0x000fe20008000000 */
[----:B------:R-:W-:Y:S02]  /*165d0*/  R2UR UR25, R7 ;  /* 0x00000000071972ca */ /* 0x000fe400000e0000 */
[C---:B------:R-:W-:Y:S01]  /*165e0*/  @P2 IADD3 R8, R5.reuse, RZ, RZ ;  /* 0x000000ff05082210 */ /* 0x040fe20007ffe0ff */
[----:B------:R-:W-:Y:S01]  /*165f0*/  IMAD R10, R10, UR10, R11 ;  /* 0x0000000a0a0a7c24 */ /* 0x000fe2000f8e020b */
[----:B------:R-:W-:Y:S01]  /*16600*/  UIMAD.WIDE.U32 UR10, UR7, UR12, URZ ;  /* 0x0000000c070a72a5 */ /* 0x000fe2000f8e003f */
[----:B------:R-:W-:Y:S02]  /*16610*/  R2UR UR12, R5 ;  /* 0x00000000050c72ca */ /* 0x000fe400000e0000 */
[----:B0-----:R-:W-:Y:S01]  /*16620*/  ISETP.NE.AND P3, PT, R8, R17, PT ;  /* 0x000000110800720c */ /* 0x001fe20003f65270 */
[----:B------:R-:W-:Y:S01]  /*16630*/  @UP0 USHF.R.U32.HI UR21, URZ, UR13, UR11 ;  /* 0x0000000d3f150299 */ /* 0x000fe2000801160b */
[----:B------:R-:W-:-:S02]  /*16640*/  R2UR UR19, R10 ;  /* 0x000000000a1372ca */ /* 0x000fc400000e0000 */
[----:B------:R-:W-:Y:S01]  /*16650*/  R2UR UR11, R16 ;  /* 0x00000000100b72ca */ /* 0x000fe200000e0000 */
[----:B------:R-:W-:Y:S01]  /*16660*/  UIADD3 UR10, -UR21, URZ, URZ ;  /* 0x0000003f150a7290 */ /* 0x000fe2000fffe13f */
[C---:B------:R-:W-:Y:S02]  /*16670*/  R2UR UR13, R6.reuse ;  /* 0x00000000060d72ca */ /* 0x040fe400000e0000 */
[----:B------:R-:W-:Y:S01]  /*16680*/  SEL R5, RZ, 0x1, P4 ;  /* 0x00000001ff057807 */ /* 0x000fe20002000000 */
[----:B------:R-:W-:Y:S01]  /*16690*/  UIMAD UR20, UR20, UR10, UR7 ;  /* 0x0000000a141472a4 */ /* 0x000fe2000f8e0207 */
[----:B------:R-:W-:Y:S01]  /*166a0*/  IADD3 R10, R6, 0x1, RZ ;  /* 0x00000001060a7810 */ /* 0x000fe20007ffe0ff */
[----:B------:R-:W-:Y:S01]  /*166b0*/  UPRMT UR7, UR25, 0x5410, URZ ;  /* 0x0000541019077896 */ /* 0x000fe2000800003f */
[----:B------:R-:W-:Y:S01]  /*166c0*/  LOP3.LUT R4, R4, R5, RZ, 0x3c, !PT ;  /* 0x0000000504047212 */ /* 0x000fe200078e3cff */
[----:B------:R-:W-:Y:S01]  /*166d0*/  UIMAD UR20, UR20, UR9, UR23 ;  /* 0x00000009141472a4 */ /* 0x000fe2000f8e0217 */
[----:B------:R-:W-:Y:S01]  /*166e0*/  @P3 IMAD.MOV R10, RZ, RZ, R6 ;  /* 0x000000ffff0a3224 */ /* 0x000fe200078e0206 */
[----:B------:R-:W-:Y:S01]  /*166f0*/  UIMAD UR19, UR19, UR8, UR22 ;  /* 0x00000008131372a4 */ /* 0x000fe2000f8e0216 */
[----:B------:R-:W-:Y:S01]  /*16700*/  SEL R7, R9, RZ, P2 ;  /* 0x000000ff09077207 */ /* 0x000fe20001000000 */
[----:B------:R-:W-:Y:S01]  /*16710*/  UIADD3 UR8, UR24, 0x20000, URZ ;  /* 0x0002000018087890 */ /* 0x000fe2000fffe03f */
[----:B------:R-:W-:Y:S01]  /*16720*/  SEL R3, R3, RZ, P4 ;  /* 0x000000ff03037207 */ /* 0x000fe20002000000 */
[----:B------:R-:W-:Y:S01]  /*16730*/  UMOV UR9, UR17 ;  /* 0x0000001100097c82 */ /* 0x000fe20008000000 */
[----:B------:R-:W-:Y:S01]  /*16740*/  UMOV UR10, UR18 ;  /* 0x00000012000a7c82 */ /* 0x000fe20008000000 */
[----:B------:R-:W-:Y:S01]  /*16750*/  SEL R5, R8, RZ, P3 ;  /* 0x000000ff08057207 */ /* 0x000fe20001800000 */
[----:B------:R-:W-:-:S02]  /*16760*/  IMAD.MOV.U32 R6, RZ, RZ, R10 ;  /* 0x000000ffff067224 */ /* 0x000fc400078e000a */
[----:B------:R0:W-:Y:S02]  /*16770*/  UTMALDG.4D.IM2COL [UR16], [UR14], UR7 ;  /* 0x000000100e0073b4 */ /* 0x0001e40008058007 */
[----:B------:R0:W-:Y:S02]  /*16780*/  UTMALDG.4D [UR8], [UR30], desc[UR28] ;  /* 0x00001c081e0075b4 */ /* 0x0001e40008019000 */
[----:B0-----:R-:W-:Y:S05]  /*16790*/  @P5 BRA `(.L_x_528) ;  /* 0xfffffff800a05947 */ /* 0x001fea000383ffff */
.L_x_524:
[----:B------:R-:W-:Y:S05]  /*167a0*/  WARPSYNC.ALL ;  /* 0x0000000000007948 */ /* 0x000fea0003800000 */
[----:B------:R-:W-:-:S13]  /*167b0*/  ELECT P0, URZ, PT ;  /* 0x00000000003f782f */ /* 0x000fda0003800000 */
[----:B------:R-:W-:Y:S05]  /*167c0*/  @!P0 EXIT ;  /* 0x000000000000894d */ /* 0x000fea0003800000 */
[----:B------:R-:W-:-:S04]  /*167d0*/  ULOP3.LUT UR6, UR6, 0x2, URZ, 0xfc, !UPT ;  /* 0x0000000206067892 */ /* 0x000fc8000f8efc3f */
[----:B------:R-:W-:-:S06]  /*167e0*/  UISETP.NE.AND UP0, UPT, UR6, 0x3, UPT ;  /* 0x000000030600788c */ /* 0x000fcc000bf05270 */
[----:B------:R-:W-:-:S13]  /*167f0*/  PLOP3.LUT P0, PT, PT, PT, UP0, 0x80, 0x0 ;  /* 0x000000000000781c */ /* 0x000fda0003f0f008 */
[----:B------:R-:W-:Y:S05]  /*16800*/  @!P0 BRA `(.L_x_529) ;  /* 0x0000000000048947 */ /* 0x000fea0003800000 */
[----:B------:R-:W-:Y:S01]  /*16810*/  BPT.TRAP 0x1 ;  /* 0x000000040000795c */ /* 0x000fe20000300000 */
.L_x_529:
[----:B------:R-:W0:Y:S01]  /*16820*/  S2UR UR7, SR_CgaCtaId ;  /* 0x00000000000779c3 */ /* 0x000e220000008800 */
[----:B------:R-:W-:Y:S01]  /*16830*/  ULOP3.LUT UP0, URZ, UR5, 0x4, URZ, 0xc0, !UPT ;  /* 0x00000004053f7892 */ /* 0x000fe2000f80c03f */
[----:B------:R-:W-:Y:S01]  /*16840*/  UMOV UR6, 0x400 ;  /* 0x0000040000067882 */ /* 0x000fe20000000000 */
[----:B------:R-:W-:Y:S02]  /*16850*/  USHF.L.U32 UR4, UR5, 0x3, URZ ;  /* 0x0000000305047899 */ /* 0x000fe4000800063f */
[----:B------:R-:W-:Y:S02]  /*16860*/  USEL UR8, URZ, 0x1, UP0 ;  /* 0x000000013f087887 */ /* 0x000fe40008000000 */
[----:B------:R-:W-:-:S04]  /*16870*/  ULOP3.LUT UR5, UR5, 0x3, URZ, 0xc0, !UPT ;  /* 0x0000000305057892 */ /* 0x000fc8000f8ec03f */
[----:B------:R-:W-:-:S04]  /*16880*/  MOV R0, UR8 ;  /* 0x0000000800007c02 */ /* 0x000fc80008000f00 */
[----:B------:R-:W-:Y:S01]  /*16890*/  SHF.L.U32 R0, R0, 0x1f, RZ ;  /* 0x0000001f00007819 */ /* 0x000fe200000006ff */
[----:B0-----:R-:W-:Y:S02]  /*168a0*/  ULEA UR7, UR7, UR6, 0x18 ;  /* 0x0000000607077291 */ /* 0x001fe4000f8ec03f */
[----:B------:R-:W-:Y:S02]  /*168b0*/  ULOP3.LUT UR6, UR4, 0x18, URZ, 0xc0, !UPT ;  /* 0x0000001804067892 */ /* 0x000fe4000f8ec03f */
[----:B------:R-:W-:-:S04]  /*168c0*/  UIADD3 UR4, UR7, 0x30020, URZ ;  /* 0x0003002007047890 */ /* 0x000fc8000fffe03f */
[----:B------:R-:W-:-:S12]  /*168d0*/  UIADD3 UR6, UR4, UR6, URZ ;  /* 0x0000000604067290 */ /* 0x000fd8000fffe03f */
.L_x_530:
[----:B0-----:R-:W-:-:S04]  /*168e0*/  IMAD.U32 R3, RZ, RZ, UR6 ;  /* 0x00000006ff037e24 */ /* 0x001fc8000f8e00ff */
[----:B------:R0:W1:Y:S03]  /*168f0*/  SYNCS.PHASECHK.TRANS64.TRYWAIT P0, [R3+URZ], R0 ;  /* 0x00000000030075a7 */ /* 0x000066000800017f */
[----:B-1----:R-:W-:Y:S05]  /*16900*/  @!P0 NANOSLEEP.SYNCS 0x989680 ;  /* 0x009896800000895d */ /* 0x002fea0003900000 */
[----:B------:R-:W1:Y:S02]  /*16910*/  @!P0 SYNCS.PHASECHK.TRANS64 P0, [R3+URZ], R0 ;  /* 0x00000000030085a7 */ /* 0x000e64000800007f */
[----:B-1----:R-:W-:Y:S05]  /*16920*/  @!P0 BRA `(.L_x_530) ;  /* 0xfffffffc00ec8947 */ /* 0x002fea000383ffff */
[----:B------:R-:W-:-:S04]  /*16930*/  UIADD3 UR5, UR5, 0x1, URZ ;  /* 0x0000000105057890 */ /* 0x000fc8000fffe03f */
[----:B------:R-:W-:Y:S02]  /*16940*/  UISETP.EQ.XOR UP0, UPT, UR5, 0x4, !UP0 ;  /* 0x000000040500788c */ /* 0x000fe4000c702a70 */
[----:B------:R-:W-:Y:S02]  /*16950*/  UISETP.NE.AND UP1, UPT, UR5, 0x4, UPT ;  /* 0x000000040500788c */ /* 0x000fe4000bf25270 */
[----:B------:R-:W-:Y:S02]  /*16960*/  USEL UR6, URZ, 0x1, !UP0 ;  /* 0x000000013f067887 */ /* 0x000fe4000c000000 */
[----:B------:R-:W-:-:S04]  /*16970*/  USEL UR5, UR5, URZ, UP1 ;  /* 0x0000003f05057287 */ /* 0x000fc80008800000 */
[----:B0-----:R-:W-:Y:S01]  /*16980*/  IMAD.U32 R0, RZ, RZ, UR6 ;  /* 0x00000006ff007e24 */ /* 0x001fe2000f8e00ff */
[----:B------:R-:W-:-:S04]  /*16990*/  ULEA UR7, UR5, UR4, 0x3 ;  /* 0x0000000405077291 */ /* 0x000fc8000f8e183f */
[----:B------:R-:W-:-:S08]  /*169a0*/  SHF.L.U32 R0, R0, 0x1f, RZ ;  /* 0x0000001f00007819 */ /* 0x000fd000000006ff */
.L_x_531:
[----:B0-----:R-:W-:-:S04]  /*169b0*/  MOV R3, UR7 ;  /* 0x0000000700037c02 */ /* 0x001fc80008000f00 */
[----:B------:R0:W1:Y:S03]  /*169c0*/  SYNCS.PHASECHK.TRANS64.TRYWAIT P0, [R3+URZ], R0 ;  /* 0x00000000030075a7 */ /* 0x000066000800017f */
[----:B-1----:R-:W-:Y:S05]  /*169d0*/  @!P0 NANOSLEEP.SYNCS 0x989680 ;  /* 0x009896800000895d */ /* 0x002fea0003900000 */
[----:B------:R-:W1:Y:S02]  /*169e0*/  @!P0 SYNCS.PHASECHK.TRANS64 P0, [R3+URZ], R0 ;  /* 0x00000000030085a7 */ /* 0x000e64000800007f */
[----:B-1----:R-:W-:Y:S05]  /*169f0*/  @!P0 BRA `(.L_x_531) ;  /* 0xfffffffc00ec8947 */ /* 0x002fea000383ffff */
[----:B------:R-:W-:-:S04]  /*16a00*/  UIADD3 UR5, UR5, 0x1, URZ ;  /* 0x0000000105057890 */ /* 0x000fc8000fffe03f */
[----:B------:R-:W-:Y:S02]  /*16a10*/  UISETP.EQ.XOR UP0, UPT, UR5, 0x4, UP0 ;  /* 0x000000040500788c */ /* 0x000fe40008702a70 */
[----:B------:R-:W-:Y:S02]  /*16a20*/  UISETP.NE.AND UP1, UPT, UR5, 0x4, UPT ;  /* 0x000000040500788c */ /* 0x000fe4000bf25270 */
[----:B------:R-:W-:Y:S02]  /*16a30*/  USEL UR6, URZ, 0x1, !UP0 ;  /* 0x000000013f067887 */ /* 0x000fe4000c000000 */
[----:B------:R-:W-:-:S04]  /*16a40*/  USEL UR5, UR5, URZ, UP1 ;  /* 0x0000003f05057287 */ /* 0x000fc80008800000 */
[----:B0-----:R-:W-:Y:S01]  /*16a50*/  IMAD.U32 R0, RZ, RZ, UR6 ;  /* 0x00000006ff007e24 */ /* 0x001fe2000f8e00ff */
[----:B------:R-:W-:-:S04]  /*16a60*/  ULEA UR7, UR5, UR4, 0x3 ;  /* 0x0000000405077291 */ /* 0x000fc8000f8e183f */
[----:B------:R-:W-:-:S08]  /*16a70*/  SHF.L.U32 R0, R0, 0x1f, RZ ;  /* 0x0000001f00007819 */ /* 0x000fd000000006ff */
.L_x_532:
[----:B0-----:R-:W-:-:S04]  /*16a80*/  IMAD.U32 R3, RZ, RZ, UR7 ;  /* 0x00000007ff037e24 */ /* 0x001fc8000f8e00ff */
        /* <DEDUP_REMOVED lines=9> */
[----:B0-----:R-:W-:Y:S01]  /*16b20*/  MOV R0, UR6 ;  /* 0x0000000600007c02 */ /* 0x001fe20008000f00 */
[----:B------:R-:W-:-:S03]  /*16b30*/  ULEA UR5, UR5, UR4, 0x3 ;  /* 0x0000000405057291 */ /* 0x000fc6000f8e183f */
[----:B------:R-:W-:-:S09]  /*16b40*/  SHF.L.U32 R0, R0, 0x1f, RZ ;  /* 0x0000001f00007819 */ /* 0x000fd200000006ff */
.L_x_533:
[----:B0-----:R-:W-:-:S04]  /*16b50*/  IMAD.U32 R3, RZ, RZ, UR5 ;  /* 0x00000005ff037e24 */ /* 0x001fc8000f8e00ff */
[----:B------:R0:W1:Y:S03]  /*16b60*/  SYNCS.PHASECHK.TRANS64.TRYWAIT P0, [R3+URZ], R0 ;  /* 0x00000000030075a7 */ /* 0x000066000800017f */
[----:B-1----:R-:W-:Y:S05]  /*16b70*/  @!P0 NANOSLEEP.SYNCS 0x989680 ;  /* 0x009896800000895d */ /* 0x002fea0003900000 */
[----:B------:R-:W1:Y:S02]  /*16b80*/  @!P0 SYNCS.PHASECHK.TRANS64 P0, [R3+URZ], R0 ;  /* 0x00000000030085a7 */ /* 0x000e64000800007f */
[----:B-1----:R-:W-:Y:S05]  /*16b90*/  @P0 EXIT ;  /* 0x000000000000094d */ /* 0x002fea0003800000 */
[----:B------:R-:W-:Y:S05]  /*16ba0*/  BRA `(.L_x_533) ;  /* 0xfffffffc00e87947 */ /* 0x000fea000383ffff */
.L_x_534:
[----:B------:R-:W-:-:S00]  /*16bb0*/  BRA `(.L_x_534) ;  /* 0xfffffffc00fc7947 */ /* 0x000fc0000383ffff */
[----:B------:R-:W-:-:S00]  /*16bc0*/  NOP ;  /* 0x0000000000007918 */ /* 0x000fc00000000000 */
        /* <DEDUP_REMOVED lines=11> */
.L_x_535:


//--------------------- .nv.shared._ZN7cutlass13device_kernelINS_4conv6kernel13ConvUniversalINS1_16ConvProblemShapeILNS1_8OperatorE0ELi2EEENS1_10collective14CollectiveConvINS1_46MainloopSm90TmaGmmaWarpSpecializedImplicitGemmILS5_0ELi4ELi2EN4cute5tupleIJNSA_1CILi1EEESD_SD_EEENS1_36KernelImplicitTmaWarpSpecializedSm90ELi1EEENSB_IJNSC_ILi256EEENSC_ILi128EEENSB_IJNSC_ILi64EEEEEEEEENS_6half_tESM_NSA_8TiledMMAINSA_8MMA_AtomIJNSA_4SM904GMMA26MMA_64x128x16_F32F16F16_SSILNSQ_5MajorE0ELSS_0ELNSQ_7ScaleInE1ELST_1EEEEEENSA_6LayoutISE_NSB_IJNSC_ILi0EEESX_SX_EEEEENSB_IJNSA_10UnderscoreES10_S10_EEEEENS7_6detail26Sm90ImplicitGemmTileTraitsINSA_20SM90_TMA_LOAD_IM2COLENSA_14ComposedLayoutINSA_7SwizzleILi3ELi4ELi3EEENSA_18smem_ptr_flag_bitsILi16EEENSW_INSB_IJNSB_IJNSC_ILi8EEENSC_ILi32EEEEEENSB_IJSJ_SD_EEENSB_IJSD_NSC_ILi4EEEEEEEEENSB_IJNSB_IJSJ_NSC_ILi512EEEEEENSB_IJSD_SX_EEENSB_IJSX_NSC_ILi16384EEEEEEEEEEEEEvEENS14_INSA_13SM90_TMA_LOADENS16_IS18_S1A_NSW_INSB_IJNSB_IJS1B_NSC_ILi16EEEEEES1E_S1G_EEENSB_IJS1J_S1K_NSB_IJSX_NSC_ILi8192EEEEEEEEEEEEEvEEEENS_8epilogue10collective6detail29Sm90TmaWarpSpecializedAdapterINS23_15DefaultEpilogueISM_NSB_IJNSB_IJlllEEESD_SX_EEES28_NS22_6thread17LinearCombinationISM_Li1EffLNS29_9ScaleType4KindE0ELNS_15FloatRoundStyleE2ESM_EENS_4gemm15EpilogueDefaultEEEEEvvEEEEvNT_6ParamsE --------------------------
	.section	.nv.shared._ZN7cutlass13device_kernelINS_4conv6kernel13ConvUniversalINS1_16ConvProblemShapeILNS1_8OperatorE0ELi2EEENS1_10collective14CollectiveConvINS1_46MainloopSm90TmaGmmaWarpSpecializedImplicitGemmILS5_0ELi4ELi2EN4cute5tupleIJNSA_1CILi1EEESD_SD_EEENS1_36KernelImplicitTmaWarpSpecializedSm90ELi1EEENSB_IJNSC_ILi256EEENSC_ILi128EEENSB_IJNSC_ILi64EEEEEEEEENS_6half_tESM_NSA_8TiledMMAINSA_8MMA_AtomIJNSA_4SM904GMMA26MMA_64x128x16_F32F16F16_SSILNSQ_5MajorE0ELSS_0ELNSQ_7ScaleInE1ELST_1EEEEEENSA_6LayoutISE_NSB_IJNSC_ILi0EEESX_SX_EEEEENSB_IJNSA_10UnderscoreES10_S10_EEEEENS7_6detail26Sm90ImplicitGemmTileTraitsINSA_20SM90_TMA_LOAD_IM2COLENSA_14ComposedLayoutINSA_7SwizzleILi3ELi4ELi3EEENSA_18smem_ptr_flag_bitsILi16EEENSW_INSB_IJNSB_IJNSC_ILi8EEENSC_ILi32EEEEEENSB_IJSJ_SD_EEENSB_IJSD_NSC_ILi4EEEEEEEEENSB_IJNSB_IJSJ_NSC_ILi512EEEEEENSB_IJSD_SX_EEENSB_IJSX_NSC_ILi16384EEEEEEEEEEEEEvEENS14_INSA_13SM90_TMA_LOADENS16_IS18_S1A_NSW_INSB_IJNSB_IJS1B_NSC_ILi16EEEEEES1E_S1G_EEENSB_IJS1J_S1K_NSB_IJSX_NSC_ILi8192EEEEEEEEEEEEEvEEEENS_8epilogue10collective6detail29Sm90TmaWarpSpecializedAdapterINS23_15DefaultEpilogueISM_NSB_IJNSB_IJlllEEESD_SX_EEES28_NS22_6thread17LinearCombinationISM_Li1EffLNS29_9ScaleType4KindE0ELNS_15FloatRoundStyleE2ESM_EENS_4gemm15EpilogueDefaultEEEEEvvEEEEvNT_6ParamsE,"aw",@nobits
	.sectionflags	@""
	.align	16
	.zero		1024


//--------------------- .nv.shared.reserved.0     --------------------------
	.section	.nv.shared.reserved.0,"aw",@nobits
	.weak		__nv_reservedSMEM_offset_0_alias
	.size		__nv_reservedSMEM_offset_0_alias, 0, 0
	.other		__nv_reservedSMEM_offset_0_alias,@"STO_CUDA_RESERVED_SHARED STV_DEFAULT"
__nv_reservedSMEM_offset_0_alias:
	.zero		0


//--------------------- .nv.global                --------------------------
	.section	.nv.global,"aw",@nobits
.nv.global:
	.type		_ZN39_INTERNAL_d256a81f_4_k_cu_b423fc9d_27894cute1_E,@object
	.size		_ZN39_INTERNAL_d256a81f_4_k_cu_b423fc9d_27894cute1_E,(_ZN39_INTERNAL_d256a81f_4_k_cu_b423fc9d_27894cuda3std3__45__cpo6cbeginE - _ZN39_INTERNAL_d256a81f_4_k_cu_b423fc9d_27894cute1_E)
_ZN39_INTERNAL_d256a81f_4_k_cu_b423fc9d_27894cute1_E:
	.zero		1
	.type		_ZN39_INTERNAL_d256a81f_4_k_cu_b423fc9d_27894cuda3std3__45__cpo6cbeginE,@object
	.size		_ZN39_INTERNAL_d256a81f_4_k_cu_b423fc9d_27894cuda3std3__45__cpo6cbeginE,(_ZN39_INTERNAL_d256a81f_4_k_cu_b423fc9d_27894cuda3std3__48in_placeE - _ZN39_INTERNAL_d256a81f_4_k_cu_b423fc9d_27894cuda3std3__45__cpo6cbeginE)
_ZN39_INTERNAL_d256a81f_4_k_cu_b423fc9d_27894cuda3std3__45__cpo6cbeginE:
	.zero		1
	.type		_ZN39_INTERNAL_d256a81f_4_k_cu_b423fc9d_27894cuda3std3__48in_placeE,@object
	.size		_ZN39_INTERNAL_d256a81f_4_k_cu_b423fc9d_27894cuda3std3__48in_placeE,(_ZN39_INTERNAL_d256a81f_4_k_cu_b423fc9d_27894cuda3std6ranges3__45__cpo9iter_moveE - _ZN39_INTERNAL_d256a81f_4_k_cu_b423fc9d_27894cuda3std3__48in_placeE)
_ZN39_INTERNAL_d256a81f_4_k_cu_b423fc9d_27894cuda3std3__48in_placeE:
	.zero		1
	.type		_ZN39_INTERNAL_d256a81f_4_k_cu_b423fc9d_27894cuda3std6ranges3__45__cpo9iter_moveE,@object
	.size		_ZN39_INTERNAL_d256a81f_4_k_cu_b423fc9d_27894cuda3std6ranges3__45__cpo9iter_moveE,(_ZN39_INTERNAL_d256a81f_4_k_cu_b423fc9d_27894cuda3std3__45__cpo5beginE - _ZN39_INTERNAL_d256a81f_4_k_cu_b423fc9d_27894cuda3std6ranges3__45__cpo9iter_moveE)
_ZN39_INTERNAL_d256a81f_4_k_cu_b423fc9d_27894cuda3std6ranges3__45__cpo9iter_moveE:
	.zero		1
	.type		_ZN39_INTERNAL_d256a81f_4_k_cu_b423fc9d_27894cuda3std3__45__cpo5beginE,@object
	.size		_ZN39_INTERNAL_d256a81f_4_k_cu_b423fc9d_27894cuda3std3__45__cpo5beginE,(_ZN39_INTERNAL_d256a81f_4_k_cu_b423fc9d_27894cuda3std3__441_GLOBAL__N__d256a81f_4_k_cu_b423fc9d_27896ignoreE - _ZN39_INTERNAL_d256a81f_4_k_cu_b423fc9d_27894cuda3std3__45__cpo5beginE)
_ZN39_INTERNAL_d256a81f_4_k_cu_b423fc9d_27894cuda3std3__45__cpo5beginE:
	.zero		1
	.type		_ZN39_INTERNAL_d256a81f_4_k_cu_b423fc9d_27894cuda3std3__441_GLOBAL__N__d256a81f_4_k_cu_b423fc9d_27896ignoreE,@object
	.size		_ZN39_INTERNAL_d256a81f_4_k_cu_b423fc9d_27894cuda3std3__441_GLOBAL__N__d256a81f_4_k_cu_b423fc9d_27896ignoreE,(_ZN39_INTERNAL_d256a81f_4_k_cu_b423fc9d_27894cute7productE - _ZN39_INTERNAL_d256a81f_4_k_cu_b423fc9d_27894cuda3std3__441_GLOBAL__N__d256a81f_4_k_cu_b423fc9d_27896ignoreE)
_ZN39_INTERNAL_d256a81f_4_k_cu_b423fc9d_27894cuda3std3__441_GLOBAL__N__d256a81f_4_k_cu_b423fc9d_27896ignoreE:
	.zero		1
	.type		_ZN39_INTERNAL_d256a81f_4_k_cu_b423fc9d_27894cute7productE,@object
	.size		_ZN39_INTERNAL_d256a81f_4_k_cu_b423fc9d_27894cute7productE,(_ZN39_INTERNAL_d256a81f_4_k_cu_b423fc9d_27894cuda3std3__45__cpo3endE - _ZN39_INTERNAL_d256a81f_4_k_cu_b423fc9d_27894cute7productE)
_ZN39_INTERNAL_d256a81f_4_k_cu_b423fc9d_27894cute7productE:
	.zero		1
	.type		_ZN39_INTERNAL_d256a81f_4_k_cu_b423fc9d_27894cuda3std3__45__cpo3endE,@object
	.size		_ZN39_INTERNAL_d256a81f_4_k_cu_b423fc9d_27894cuda3std3__45__cpo3endE,(_ZN39_INTERNAL_d256a81f_4_k_cu_b423fc9d_27894cuda3std3__419piecewise_constructE - _ZN39_INTERNAL_d256a81f_4_k_cu_b423fc9d_27894cuda3std3__45__cpo3endE)
_ZN39_INTERNAL_d256a81f_4_k_cu_b423fc9d_27894cuda3std3__45__cpo3endE:
	.zero		1
	.type		_ZN39_INTERNAL_d256a81f_4_k_cu_b423fc9d_27894cuda3std3__419piecewise_constructE,@object
	.size		_ZN39_INTERNAL_d256a81f_4_k_cu_b423fc9d_27894cuda3std3__419piecewise_constructE,(_ZN39_INTERNAL_d256a81f_4_k_cu_b423fc9d_27894cuda3std3__45__cpo4cendE - _ZN39_INTERNAL_d256a81f_4_k_cu_b423fc9d_27894cuda3std3__419piecewise_constructE)
_ZN39_INTERNAL_d256a81f_4_k_cu_b423fc9d_27894cuda3std3__419piecewise_constructE:
	.zero		1
	.type		_ZN39_INTERNAL_d256a81f_4_k_cu_b423fc9d_27894cuda3std3__45__cpo4cendE,@object
	.size		_ZN39_INTERNAL_d256a81f_4_k_cu_b423fc9d_27894cuda3std3__45__cpo4cendE,(_ZN39_INTERNAL_d256a81f_4_k_cu_b423fc9d_27894cuda3std6ranges3__45__cpo4swapE - _ZN39_INTERNAL_d256a81f_4_k_cu_b423fc9d_27894cuda3std3__45__cpo4cendE)
_ZN39_INTERNAL_d256a81f_4_k_cu_b423fc9d_27894cuda3std3__45__cpo4cendE:
	.zero		1
	.type		_ZN39_INTERNAL_d256a81f_4_k_cu_b423fc9d_27894cuda3std6ranges3__45__cpo4swapE,@object
	.size		_ZN39_INTERNAL_d256a81f_4_k_cu_b423fc9d_27894cuda3std6ranges3__45__cpo4swapE,(.L_7 - _ZN39_INTERNAL_d256a81f_4_k_cu_b423fc9d_27894cuda3std6ranges3__45__cpo4swapE)
_ZN39_INTERNAL_d256a81f_4_k_cu_b423fc9d_27894cuda3std6ranges3__45__cpo4swapE:
	.zero		1
.L_7:


//--------------------- .nv.constant0._ZN7cutlass13device_kernelINS_4conv6kernel13ConvUniversalINS1_16ConvProblemShapeILNS1_8OperatorE0ELi2EEENS1_10collective14CollectiveConvINS1_46MainloopSm90TmaGmmaWarpSpecializedImplicitGemmILS5_0ELi4ELi2EN4cute5tupleIJNSA_1CILi1EEESD_SD_EEENS1_36KernelImplicitTmaWarpSpecializedSm90ELi1EEENSB_IJNSC_ILi256EEENSC_ILi128EEENSB_IJNSC_ILi64EEEEEEEEENS_6half_tESM_NSA_8TiledMMAINSA_8MMA_AtomIJNSA_4SM904GMMA26MMA_64x128x16_F32F16F16_SSILNSQ_5MajorE0ELSS_0ELNSQ_7ScaleInE1ELST_1EEEEEENSA_6LayoutISE_NSB_IJNSC_ILi0EEESX_SX_EEEEENSB_IJNSA_10UnderscoreES10_S10_EEEEENS7_6detail26Sm90ImplicitGemmTileTraitsINSA_20SM90_TMA_LOAD_IM2COLENSA_14ComposedLayoutINSA_7SwizzleILi3ELi4ELi3EEENSA_18smem_ptr_flag_bitsILi16EEENSW_INSB_IJNSB_IJNSC_ILi8EEENSC_ILi32EEEEEENSB_IJSJ_SD_EEENSB_IJSD_NSC_ILi4EEEEEEEEENSB_IJNSB_IJSJ_NSC_ILi512EEEEEENSB_IJSD_SX_EEENSB_IJSX_NSC_ILi16384EEEEEEEEEEEEEvEENS14_INSA_13SM90_TMA_LOADENS16_IS18_S1A_NSW_INSB_IJNSB_IJS1B_NSC_ILi16EEEEEES1E_S1G_EEENSB_IJS1J_S1K_NSB_IJSX_NSC_ILi8192EEEEEEEEEEEEEvEEEENS_8epilogue10collective6detail29Sm90TmaWarpSpecializedAdapterINS23_15DefaultEpilogueISM_NSB_IJNSB_IJlllEEESD_SX_EEES28_NS22_6thread17LinearCombinationISM_Li1EffLNS29_9ScaleType4KindE0ELNS_15FloatRoundStyleE2ESM_EENS_4gemm15EpilogueDefaultEEEEEvvEEEEvNT_6ParamsE --------------------------
	.section	.nv.constant0._ZN7cutlass13device_kernelINS_4conv6kernel13ConvUniversalINS1_16ConvProblemShapeILNS1_8OperatorE0ELi2EEENS1_10collective14CollectiveConvINS1_46MainloopSm90TmaGmmaWarpSpecializedImplicitGemmILS5_0ELi4ELi2EN4cute5tupleIJNSA_1CILi1EEESD_SD_EEENS1_36KernelImplicitTmaWarpSpecializedSm90ELi1EEENSB_IJNSC_ILi256EEENSC_ILi128EEENSB_IJNSC_ILi64EEEEEEEEENS_6half_tESM_NSA_8TiledMMAINSA_8MMA_AtomIJNSA_4SM904GMMA26MMA_64x128x16_F32F16F16_SSILNSQ_5MajorE0ELSS_0ELNSQ_7ScaleInE1ELST_1EEEEEENSA_6LayoutISE_NSB_IJNSC_ILi0EEESX_SX_EEEEENSB_IJNSA_10UnderscoreES10_S10_EEEEENS7_6detail26Sm90ImplicitGemmTileTraitsINSA_20SM90_TMA_LOAD_IM2COLENSA_14ComposedLayoutINSA_7SwizzleILi3ELi4ELi3EEENSA_18smem_ptr_flag_bitsILi16EEENSW_INSB_IJNSB_IJNSC_ILi8EEENSC_ILi32EEEEEENSB_IJSJ_SD_EEENSB_IJSD_NSC_ILi4EEEEEEEEENSB_IJNSB_IJSJ_NSC_ILi512EEEEEENSB_IJSD_SX_EEENSB_IJSX_NSC_ILi16384EEEEEEEEEEEEEvEENS14_INSA_13SM90_TMA_LOADENS16_IS18_S1A_NSW_INSB_IJNSB_IJS1B_NSC_ILi16EEEEEES1E_S1G_EEENSB_IJS1J_S1K_NSB_IJSX_NSC_ILi8192EEEEEEEEEEEEEvEEEENS_8epilogue10collective6detail29Sm90TmaWarpSpecializedAdapterINS23_15DefaultEpilogueISM_NSB_IJNSB_IJlllEEESD_SX_EEES28_NS22_6thread17LinearCombinationISM_Li1EffLNS29_9ScaleType4KindE0ELNS_15FloatRoundStyleE2ESM_EENS_4gemm15EpilogueDefaultEEEEEvvEEEEvNT_6ParamsE,"a",@progbits
	.sectionflags	@""
	.align	4
.nv.constant0._ZN7cutlass13device_kernelINS_4conv6kernel13ConvUniversalINS1_16ConvProblemShapeILNS1_8OperatorE0ELi2EEENS1_10collective14CollectiveConvINS1_46MainloopSm90TmaGmmaWarpSpecializedImplicitGemmILS5_0ELi4ELi2EN4cute5tupleIJNSA_1CILi1EEESD_SD_EEENS1_36KernelImplicitTmaWarpSpecializedSm90ELi1EEENSB_IJNSC_ILi256EEENSC_ILi128EEENSB_IJNSC_ILi64EEEEEEEEENS_6half_tESM_NSA_8TiledMMAINSA_8MMA_AtomIJNSA_4SM904GMMA26MMA_64x128x16_F32F16F16_SSILNSQ_5MajorE0ELSS_0ELNSQ_7ScaleInE1ELST_1EEEEEENSA_6LayoutISE_NSB_IJNSC_ILi0EEESX_SX_EEEEENSB_IJNSA_10UnderscoreES10_S10_EEEEENS7_6detail26Sm90ImplicitGemmTileTraitsINSA_20SM90_TMA_LOAD_IM2COLENSA_14ComposedLayoutINSA_7SwizzleILi3ELi4ELi3EEENSA_18smem_ptr_flag_bitsILi16EEENSW_INSB_IJNSB_IJNSC_ILi8EEENSC_ILi32EEEEEENSB_IJSJ_SD_EEENSB_IJSD_NSC_ILi4EEEEEEEEENSB_IJNSB_IJSJ_NSC_ILi512EEEEEENSB_IJSD_SX_EEENSB_IJSX_NSC_ILi16384EEEEEEEEEEEEEvEENS14_INSA_13SM90_TMA_LOADENS16_IS18_S1A_NSW_INSB_IJNSB_IJS1B_NSC_ILi16EEEEEES1E_S1G_EEENSB_IJS1J_S1K_NSB_IJSX_NSC_ILi8192EEEEEEEEEEEEEvEEEENS_8epilogue10collective6detail29Sm90TmaWarpSpecializedAdapterINS23_15DefaultEpilogueISM_NSB_IJNSB_IJlllEEESD_SX_EEES28_NS22_6thread17LinearCombinationISM_Li1EffLNS29_9ScaleType4KindE0ELNS_15FloatRoundStyleE2ESM_EENS_4gemm15EpilogueDefaultEEEEEvvEEEEvNT_6ParamsE:
	.zero		1536


//--------------------- SYMBOLS --------------------------

	.type		.nv.reservedSmem.offset0,@object
	.size		.nv.reservedSmem.offset0,0x4
